// auto-generated by cutlass_sweep.gemm — config: {"arch": "sm_100", "cluster_m": 2, "cluster_n": 1, "dtype": "fp16", "dtype_b": "fp16", "layout": "nt", "stages": 0, "tile_k": 256, "tile_m": 256, "tile_n": 16}
#include "cutlass/cutlass.h"
#include "cutlass/gemm/collective/collective_builder.hpp"
#include "cutlass/gemm/device/gemm_universal_adapter.h"
#include "cutlass/gemm/kernel/gemm_universal.hpp"
#include "cutlass/epilogue/collective/collective_builder.hpp"

using ElemA = cutlass::half_t;
using ElemB = cutlass::half_t;
using ElemCD = cutlass::half_t;
using Acc  = float;
using TileShape    = cute::Shape<cute::_256, cute::_16, cute::_256>;
using ClusterShape = cute::Shape<cute::_2, cute::_1, cute::_1>;

using CollectiveEpilogue = typename cutlass::epilogue::collective::CollectiveBuilder<
    cutlass::arch::Sm100, cutlass::arch::OpClassTensorOp,
    TileShape, ClusterShape,
    cutlass::epilogue::collective::EpilogueTileAuto,
    Acc, Acc,
    ElemCD, cutlass::layout::RowMajor, 128 / cutlass::sizeof_bits<ElemCD>::value,
    ElemCD, cutlass::layout::RowMajor, 128 / cutlass::sizeof_bits<ElemCD>::value,
    cutlass::epilogue::collective::EpilogueScheduleAuto
  >::CollectiveOp;

using CollectiveMainloop = typename cutlass::gemm::collective::CollectiveBuilder<
    cutlass::arch::Sm100, cutlass::arch::OpClassTensorOp,
    ElemA, cutlass::layout::RowMajor, 128 / cutlass::sizeof_bits<ElemA>::value,
    ElemB, cutlass::layout::ColumnMajor, 128 / cutlass::sizeof_bits<ElemB>::value,
    Acc,
    TileShape, ClusterShape,
    cutlass::gemm::collective::StageCountAutoCarveout<static_cast<int>(sizeof(typename CollectiveEpilogue::SharedStorage))>,
    cutlass::gemm::collective::KernelScheduleAuto
  >::CollectiveOp;

using GemmKernel = cutlass::gemm::kernel::GemmUniversal<
    cute::Shape<int,int,int,int>,
    CollectiveMainloop,
    CollectiveEpilogue
>;
using Gemm = cutlass::gemm::device::GemmUniversalAdapter<GemmKernel>;

// Force the device kernel symbol into the cubin without needing a host main.
auto* _anchor = &cutlass::device_kernel<GemmKernel>;


// ===== COMPILED SASS (sm_100a) =====

	.target	sm_100a

	.elftype	@"ET_EXEC"


//--------------------- .note.nv.tkinfo           --------------------------
	.section	.note.nv.tkinfo,"",@"SHT_NOTE"
	.sectionflags	@"SHF_NOTE_NV_TKINFO"
	.tkinfo
        /*0018*/ 	.word	0x00000002
        /*0030*/ 	.string	""
        /*0030*/ 	.string	"ptxas"
        /*0030*/ 	.string	"Cuda compilation tools, release 13.0, V13.0.88"
        /*0030*/ 	.string	"Build cuda_13.0.r13.0/compiler.36424714_0"
        /*0030*/ 	.string	"-arch sm_100a -m 64 "



//--------------------- .note.nv.cuinfo           --------------------------
	.section	.note.nv.cuinfo,"",@"SHT_NOTE"
	.sectionflags	@"SHF_NOTE_NV_CUINFO"
        /*0018*/ 	.short	0x0002
        /*001a*/ 	.short	0x0064
        /*001c*/ 	.short	0x0082
	.zero		2


//--------------------- .nv.info                  --------------------------
	.section	.nv.info,"",@"SHT_CUDA_INFO"
	.align	4


	//----- nvinfo : EIATTR_REGCOUNT
	.align		4
        /*0000*/ 	.byte	0x04, 0x2f
        /*0002*/ 	.short	(.L_19 - .L_18)
	.align		4
.L_18:
        /*0004*/ 	.word	index@(_ZN7cutlass13device_kernelINS_4gemm6kernel13GemmUniversalIN4cute5tupleIJiiiiEEENS1_10collective13CollectiveMmaINS1_35MainloopSm100TmaUmmaWarpSpecializedILi3ELi2ELi4ENS5_IJNS4_1CILi2EEENSA_ILi1EEESC_EEEEENS5_IJNSA_ILi256EEENSA_ILi16EEESF_EEENS_6half_tENS5_IJlSC_lEEESI_SJ_NS4_8TiledMMAINS4_8MMA_AtomIJNS4_26SM100_MMA_F16BF16_2x1SM_SSISI_SI_fLi256ELi16ELNS4_4UMMA5MajorE0ELSO_0ELNSN_7ScaleInE0ELSP_0EEEEEENS4_6LayoutINS5_IJSC_SC_SC_EEENS5_IJNSA_ILi0EEESU_SU_EEEEENS5_IJNS4_10UnderscoreESX_SX_EEEEENS4_18SM100_TMA_2SM_LOADENS4_14ComposedLayoutINS4_7SwizzleILi3ELi4ELi3EEENS4_18smem_ptr_flag_bitsILi16EEENSS_INS5_IJNSA_ILi8EEENSA_ILi64EEEEEENS5_IJS17_SC_EEEEEEEvNS4_8identityES10_S1B_vS1C_EENS_8epilogue10collective18CollectiveEpilogueINS1E_23Sm100TmaWarpSpecializedILi2ELi1ELi16ELb1ELb0EEEJNS5_IJNSA_ILi128EEESG_SF_EEENS5_IJNSS_IS1J_SC_EENSS_ISG_SC_EEEEESI_SJ_SI_SJ_NS1E_6fusion15FusionCallbacksIS1I_NS1O_17LinearCombinationISI_fSI_fLNS_15FloatRoundStyleE2EEES1K_S1N_JEEENS4_5SM1004TMEM4LOAD26SM100_TMEM_LOAD_32dp32b16xENS4_13SM90_TMA_LOADENS11_INS12_ILi1ELi4ELi3EEES15_NSS_INS5_IJS16_SG_EEENS5_IJSG_SC_EEEEEEENS4_39AutoVectorizingCopyWithAssumedAlignmentILi128EEENS4_14SM90_TMA_STOREES23_S25_S25_EEEvvEEEEvNT_6ParamsE)
        /*0008*/ 	.word	0x00000060


	//----- nvinfo : EIATTR_FRAME_SIZE
	.align		4
.L_19:
        /*000c*/ 	.byte	0x04, 0x11
        /*000e*/ 	.short	(.L_21 - .L_20)
	.align		4
.L_20:
        /*0010*/ 	.word	index@($__internal_2_$__cuda_sm10x_tcgen05_guardrail_trap_unallocated_columns_being_dealloced)
        /*0014*/ 	.word	0x00000000


	//----- nvinfo : EIATTR_FRAME_SIZE
	.align		4
.L_21:
        /*0018*/ 	.byte	0x04, 0x11
        /*001a*/ 	.short	(.L_23 - .L_22)
	.align		4
.L_22:
        /*001c*/ 	.word	index@($__internal_1_$__cuda_sm10x_tcgen05_guardrail_trap_phase_invalid_during_alloc)
        /*0020*/ 	.word	0x00000000


	//----- nvinfo : EIATTR_FRAME_SIZE
	.align		4
.L_23:
        /*0024*/ 	.byte	0x04, 0x11
        /*0026*/ 	.short	(.L_25 - .L_24)
	.align		4
.L_24:
        /*0028*/ 	.word	index@($__internal_0_$__cuda_sm10x_tcgen05_guardrail_trap_col_being_dealloced_not_returned_by_alloc)
        /*002c*/ 	.word	0x00000000


	//----- nvinfo : EIATTR_FRAME_SIZE
	.align		4
.L_25:
        /*0030*/ 	.byte	0x04, 0x11
        /*0032*/ 	.short	(.L_27 - .L_26)
	.align		4
.L_26:
        /*0034*/ 	.word	index@(_ZN7cutlass13device_kernelINS_4gemm6kernel13GemmUniversalIN4cute5tupleIJiiiiEEENS1_10collective13CollectiveMmaINS1_35MainloopSm100TmaUmmaWarpSpecializedILi3ELi2ELi4ENS5_IJNS4_1CILi2EEENSA_ILi1EEESC_EEEEENS5_IJNSA_ILi256EEENSA_ILi16EEESF_EEENS_6half_tENS5_IJlSC_lEEESI_SJ_NS4_8TiledMMAINS4_8MMA_AtomIJNS4_26SM100_MMA_F16BF16_2x1SM_SSISI_SI_fLi256ELi16ELNS4_4UMMA5MajorE0ELSO_0ELNSN_7ScaleInE0ELSP_0EEEEEENS4_6LayoutINS5_IJSC_SC_SC_EEENS5_IJNSA_ILi0EEESU_SU_EEEEENS5_IJNS4_10UnderscoreESX_SX_EEEEENS4_18SM100_TMA_2SM_LOADENS4_14ComposedLayoutINS4_7SwizzleILi3ELi4ELi3EEENS4_18smem_ptr_flag_bitsILi16EEENSS_INS5_IJNSA_ILi8EEENSA_ILi64EEEEEENS5_IJS17_SC_EEEEEEEvNS4_8identityES10_S1B_vS1C_EENS_8epilogue10collective18CollectiveEpilogueINS1E_23Sm100TmaWarpSpecializedILi2ELi1ELi16ELb1ELb0EEEJNS5_IJNSA_ILi128EEESG_SF_EEENS5_IJNSS_IS1J_SC_EENSS_ISG_SC_EEEEESI_SJ_SI_SJ_NS1E_6fusion15FusionCallbacksIS1I_NS1O_17LinearCombinationISI_fSI_fLNS_15FloatRoundStyleE2EEES1K_S1N_JEEENS4_5SM1004TMEM4LOAD26SM100_TMEM_LOAD_32dp32b16xENS4_13SM90_TMA_LOADENS11_INS12_ILi1ELi4ELi3EEES15_NSS_INS5_IJS16_SG_EEENS5_IJSG_SC_EEEEEEENS4_39AutoVectorizingCopyWithAssumedAlignmentILi128EEENS4_14SM90_TMA_STOREES23_S25_S25_EEEvvEEEEvNT_6ParamsE)
        /*0038*/ 	.word	0x00000000


	//----- nvinfo : EIATTR_MIN_STACK_SIZE
	.align		4
.L_27:
        /*003c*/ 	.byte	0x04, 0x12
        /*003e*/ 	.short	(.L_29 - .L_28)
	.align		4
.L_28:
        /*0040*/ 	.word	index@(_ZN7cutlass13device_kernelINS_4gemm6kernel13GemmUniversalIN4cute5tupleIJiiiiEEENS1_10collective13CollectiveMmaINS1_35MainloopSm100TmaUmmaWarpSpecializedILi3ELi2ELi4ENS5_IJNS4_1CILi2EEENSA_ILi1EEESC_EEEEENS5_IJNSA_ILi256EEENSA_ILi16EEESF_EEENS_6half_tENS5_IJlSC_lEEESI_SJ_NS4_8TiledMMAINS4_8MMA_AtomIJNS4_26SM100_MMA_F16BF16_2x1SM_SSISI_SI_fLi256ELi16ELNS4_4UMMA5MajorE0ELSO_0ELNSN_7ScaleInE0ELSP_0EEEEEENS4_6LayoutINS5_IJSC_SC_SC_EEENS5_IJNSA_ILi0EEESU_SU_EEEEENS5_IJNS4_10UnderscoreESX_SX_EEEEENS4_18SM100_TMA_2SM_LOADENS4_14ComposedLayoutINS4_7SwizzleILi3ELi4ELi3EEENS4_18smem_ptr_flag_bitsILi16EEENSS_INS5_IJNSA_ILi8EEENSA_ILi64EEEEEENS5_IJS17_SC_EEEEEEEvNS4_8identityES10_S1B_vS1C_EENS_8epilogue10collective18CollectiveEpilogueINS1E_23Sm100TmaWarpSpecializedILi2ELi1ELi16ELb1ELb0EEEJNS5_IJNSA_ILi128EEESG_SF_EEENS5_IJNSS_IS1J_SC_EENSS_ISG_SC_EEEEESI_SJ_SI_SJ_NS1E_6fusion15FusionCallbacksIS1I_NS1O_17LinearCombinationISI_fSI_fLNS_15FloatRoundStyleE2EEES1K_S1N_JEEENS4_5SM1004TMEM4LOAD26SM100_TMEM_LOAD_32dp32b16xENS4_13SM90_TMA_LOADENS11_INS12_ILi1ELi4ELi3EEES15_NSS_INS5_IJS16_SG_EEENS5_IJSG_SC_EEEEEEENS4_39AutoVectorizingCopyWithAssumedAlignmentILi128EEENS4_14SM90_TMA_STOREES23_S25_S25_EEEvvEEEEvNT_6ParamsE)
        /*0044*/ 	.word	0x00000000
.L_29:


//--------------------- .nv.compat                --------------------------
	.section	.nv.compat,"",@"SHT_CUDA_COMPAT_INFO"
	.align	4
        /*0000*/ 	.byte	0x02, 0x09, 0x01, 0x00, 0x02, 0x02, 0x02, 0x00, 0x02, 0x05, 0x05, 0x00, 0x03, 0x07, 0x01, 0x01
        /*0010*/ 	.byte	0x02, 0x03, 0x01, 0x00, 0x02, 0x06, 0x01, 0x00, 0x04, 0x0b, 0x08, 0x00, 0x09, 0x00, 0x00, 0x00
        /*0020*/ 	.byte	0x00, 0x00, 0x00, 0x00


//--------------------- .nv.info._ZN7cutlass13device_kernelINS_4gemm6kernel13GemmUniversalIN4cute5tupleIJiiiiEEENS1_10collective13CollectiveMmaINS1_35MainloopSm100TmaUmmaWarpSpecializedILi3ELi2ELi4ENS5_IJNS4_1CILi2EEENSA_ILi1EEESC_EEEEENS5_IJNSA_ILi256EEENSA_ILi16EEESF_EEENS_6half_tENS5_IJlSC_lEEESI_SJ_NS4_8TiledMMAINS4_8MMA_AtomIJNS4_26SM100_MMA_F16BF16_2x1SM_SSISI_SI_fLi256ELi16ELNS4_4UMMA5MajorE0ELSO_0ELNSN_7ScaleInE0ELSP_0EEEEEENS4_6LayoutINS5_IJSC_SC_SC_EEENS5_IJNSA_ILi0EEESU_SU_EEEEENS5_IJNS4_10UnderscoreESX_SX_EEEEENS4_18SM100_TMA_2SM_LOADENS4_14ComposedLayoutINS4_7SwizzleILi3ELi4ELi3EEENS4_18smem_ptr_flag_bitsILi16EEENSS_INS5_IJNSA_ILi8EEENSA_ILi64EEEEEENS5_IJS17_SC_EEEEEEEvNS4_8identityES10_S1B_vS1C_EENS_8epilogue10collective18CollectiveEpilogueINS1E_23Sm100TmaWarpSpecializedILi2ELi1ELi16ELb1ELb0EEEJNS5_IJNSA_ILi128EEESG_SF_EEENS5_IJNSS_IS1J_SC_EENSS_ISG_SC_EEEEESI_SJ_SI_SJ_NS1E_6fusion15FusionCallbacksIS1I_NS1O_17LinearCombinationISI_fSI_fLNS_15FloatRoundStyleE2EEES1K_S1N_JEEENS4_5SM1004TMEM4LOAD26SM100_TMEM_LOAD_32dp32b16xENS4_13SM90_TMA_LOADENS11_INS12_ILi1ELi4ELi3EEES15_NSS_INS5_IJS16_SG_EEENS5_IJSG_SC_EEEEEEENS4_39AutoVectorizingCopyWithAssumedAlignmentILi128EEENS4_14SM90_TMA_STOREES23_S25_S25_EEEvvEEEEvNT_6ParamsE --------------------------
	.section	.nv.info._ZN7cutlass13device_kernelINS_4gemm6kernel13GemmUniversalIN4cute5tupleIJiiiiEEENS1_10collective13CollectiveMmaINS1_35MainloopSm100TmaUmmaWarpSpecializedILi3ELi2ELi4ENS5_IJNS4_1CILi2EEENSA_ILi1EEESC_EEEEENS5_IJNSA_ILi256EEENSA_ILi16EEESF_EEENS_6half_tENS5_IJlSC_lEEESI_SJ_NS4_8TiledMMAINS4_8MMA_AtomIJNS4_26SM100_MMA_F16BF16_2x1SM_SSISI_SI_fLi256ELi16ELNS4_4UMMA5MajorE0ELSO_0ELNSN_7ScaleInE0ELSP_0EEEEEENS4_6LayoutINS5_IJSC_SC_SC_EEENS5_IJNSA_ILi0EEESU_SU_EEEEENS5_IJNS4_10UnderscoreESX_SX_EEEEENS4_18SM100_TMA_2SM_LOADENS4_14ComposedLayoutINS4_7SwizzleILi3ELi4ELi3EEENS4_18smem_ptr_flag_bitsILi16EEENSS_INS5_IJNSA_ILi8EEENSA_ILi64EEEEEENS5_IJS17_SC_EEEEEEEvNS4_8identityES10_S1B_vS1C_EENS_8epilogue10collective18CollectiveEpilogueINS1E_23Sm100TmaWarpSpecializedILi2ELi1ELi16ELb1ELb0EEEJNS5_IJNSA_ILi128EEESG_SF_EEENS5_IJNSS_IS1J_SC_EENSS_ISG_SC_EEEEESI_SJ_SI_SJ_NS1E_6fusion15FusionCallbacksIS1I_NS1O_17LinearCombinationISI_fSI_fLNS_15FloatRoundStyleE2EEES1K_S1N_JEEENS4_5SM1004TMEM4LOAD26SM100_TMEM_LOAD_32dp32b16xENS4_13SM90_TMA_LOADENS11_INS12_ILi1ELi4ELi3EEES15_NSS_INS5_IJS16_SG_EEENS5_IJSG_SC_EEEEEEENS4_39AutoVectorizingCopyWithAssumedAlignmentILi128EEENS4_14SM90_TMA_STOREES23_S25_S25_EEEvvEEEEvNT_6ParamsE,"",@"SHT_CUDA_INFO"
	.sectionflags	@""
	.align	4


	//----- nvinfo : EIATTR_CUDA_API_VERSION
	.align		4
        /*0000*/ 	.byte	0x04, 0x37
        /*0002*/ 	.short	(.L_31 - .L_30)
.L_30:
        /*0004*/ 	.word	0x00000082


	//----- nvinfo : EIATTR_KPARAM_INFO
	.align		4
.L_31:
        /*0008*/ 	.byte	0x04, 0x17
        /*000a*/ 	.short	(.L_33 - .L_32)
.L_32:
        /*000c*/ 	.word	0x00000000
        /*0010*/ 	.short	0x0000
        /*0012*/ 	.short	0x0000
        /*0014*/ 	.byte	0x00, 0xf0, 0x01, 0x20


	//----- nvinfo : EIATTR_AT_ENTRY_FRAGMENTS
	.align		4
.L_33:
        /*0018*/ 	.byte	0x04, 0x4f
        /*001a*/ 	.short	(.L_35 - .L_34)


	//   ....[0]....
.L_34:
        /*001c*/ 	.word	0x00000007


	//----- nvinfo : EIATTR_RESERVED_SMEM_USED
	.align		4
.L_35:
        /*0020*/ 	.byte	0x01, 0x41
	.zero		2


	//----- nvinfo : EIATTR_SPARSE_MMA_MASK
	.align		4
        /*0024*/ 	.byte	0x03, 0x50
        /*0026*/ 	.short	0x0000


	//----- nvinfo : EIATTR_TCGEN05_2CTA_USED
	.align		4
        /*0028*/ 	.byte	0x01, 0x52
	.zero		2


	//----- nvinfo : EIATTR_MAXREG_COUNT
	.align		4
        /*002c*/ 	.byte	0x03, 0x1b
        /*002e*/ 	.short	0x00ff


	//----- nvinfo : EIATTR_NUM_BARRIERS
	.align		4
        /*0030*/ 	.byte	0x02, 0x4c
        /*0032*/ 	.byte	0x07
	.zero		1


	//----- nvinfo : EIATTR_EXTERNS
	.align		4
        /*0034*/ 	.byte	0x04, 0x0f
        /*0036*/ 	.short	(.L_37 - .L_36)


	//   ....[0]....
	.align		4
.L_36:
        /*0038*/ 	.word	index@(__assertfail)


	//----- nvinfo : EIATTR_MERCURY_ISA_VERSION
	.align		4
.L_37:
        /*003c*/ 	.byte	0x03, 0x5f
        /*003e*/ 	.short	0x0101


	//----- nvinfo : EIATTR_INT_WARP_WIDE_INSTR_OFFSETS
	.align		4
        /*0040*/ 	.byte	0x04, 0x31
        /*0042*/ 	.short	(.L_39 - .L_38)


	//   ....[0]....
.L_38:
        /*0044*/ 	.word	0x00000ce0


	//   ....[1]....
        /*0048*/ 	.word	0x00000d80


	//   ....[2]....
        /*004c*/ 	.word	0x00002590


	//   ....[3]....
        /*0050*/ 	.word	0x00004a00


	//   ....[4]....
        /*0054*/ 	.word	0x00004a20


	//   ....[5]....
        /*0058*/ 	.word	0x00004a50


	//   ....[6]....
        /*005c*/ 	.word	0x00005460


	//   ....[7]....
        /*0060*/ 	.word	0x00005510


	//----- nvinfo : EIATTR_COOP_GROUP_MASK_REGIDS
	.align		4
.L_39:
        /*0064*/ 	.byte	0x04, 0x29
        /*0066*/ 	.short	(.L_41 - .L_40)


	//   ....[0]....
.L_40:
        /*0068*/ 	.word	0xffffffff


	//   ....[1]....
        /*006c*/ 	.word	0xffffffff


	//   ....[2]....
        /*0070*/ 	.word	0xffffffff


	//   ....[3]....
        /*0074*/ 	.word	0xffffffff


	//   ....[4]....
        /*0078*/ 	.word	0xffffffff


	//   ....[5]....
        /*007c*/ 	.word	0xffffffff


	//   ....[6]....
        /*0080*/ 	.word	0xffffffff


	//   ....[7]....
        /*0084*/ 	.word	0xffffffff


	//   ....[8]....
        /*0088*/ 	.word	0xffffffff


	//   ....[9]....
        /*008c*/ 	.word	0xffffffff


	//   ....[10]....
        /*0090*/ 	.word	0xffffffff


	//   ....[11]....
        /*0094*/ 	.word	0xffffffff


	//   ....[12]....
        /*0098*/ 	.word	0xffffffff


	//   ....[13]....
        /*009c*/ 	.word	0xffffffff


	//----- nvinfo : EIATTR_COOP_GROUP_INSTR_OFFSETS
	.align		4
.L_41:
        /*00a0*/ 	.byte	0x04, 0x28
        /*00a2*/ 	.short	(.L_43 - .L_42)


	//   ....[0]....
.L_42:
        /*00a4*/ 	.word	0x000000e0


	//   ....[1]....
        /*00a8*/ 	.word	0x00000520


	//   ....[2]....
        /*00ac*/ 	.word	0x00000690


	//   ....[3]....
        /*00b0*/ 	.word	0x000007e0


	//   ....[4]....
        /*00b4*/ 	.word	0x000008d0


	//   ....[5]....
        /*00b8*/ 	.word	0x00000a30


	//   ....[6]....
        /*00bc*/ 	.word	0x00000bc0


	//   ....[7]....
        /*00c0*/ 	.word	0x00000e00


	//   ....[8]....
        /*00c4*/ 	.word	0x00002470


	//   ....[9]....
        /*00c8*/ 	.word	0x000031c0


	//   ....[10]....
        /*00cc*/ 	.word	0x000036d0


	//   ....[11]....
        /*00d0*/ 	.word	0x00003980


	//   ....[12]....
        /*00d4*/ 	.word	0x000048f0


	//   ....[13]....
        /*00d8*/ 	.word	0x00004b10


	//----- nvinfo : EIATTR_VRC_CTA_INIT_COUNT
	.align		4
.L_43:
        /*00dc*/ 	.byte	0x02, 0x4a
        /*00de*/ 	.byte	0x80
	.zero		1


	//----- nvinfo : EIATTR_SYSCALL_OFFSETS
	.align		4
        /*00e0*/ 	.byte	0x04, 0x46
        /*00e2*/ 	.short	(.L_45 - .L_44)


	//   ....[0]....
.L_44:
        /*00e4*/ 	.word	0x00006020


	//   ....[1]....
        /*00e8*/ 	.word	0x00006110


	//   ....[2]....
        /*00ec*/ 	.word	0x00006820


	//----- nvinfo : EIATTR_MBARRIER_INSTR_OFFSETS
	.align		4
.L_45:
        /*00f0*/ 	.byte	0x04, 0x39
        /*00f2*/ 	.short	(.L_47 - .L_46)


	//   ....[0]....
.L_46:
        /*00f4*/ 	.word	0x00000620
        /*00f8*/ 	.word	0x000000ff
        /*00fc*/ 	.word	0x00000000
        /*0100*/ 	.short	0x0100
        /*0102*/ 	.byte	0x04
	.zero		1


	//   ....[1]....
        /*0104*/ 	.word	0x00000630
        /*0108*/ 	.word	0x000000ff
        /*010c*/ 	.word	0x00000018
        /*0110*/ 	.short	0x0100
        /*0112*/ 	.byte	0x04
	.zero		1


	//   ....[2]....
        /*0114*/ 	.word	0x00000640
        /*0118*/ 	.word	0x000000ff
        /*011c*/ 	.word	0x00000008
        /*0120*/ 	.short	0x0100
        /*0122*/ 	.byte	0x04
	.zero		1


	//   ....[3]....
        /*0124*/ 	.word	0x00000650
        /*0128*/ 	.word	0x000000ff
        /*012c*/ 	.word	0x00000020
        /*0130*/ 	.short	0x0100
        /*0132*/ 	.byte	0x04
	.zero		1


	//   ....[4]....
        /*0134*/ 	.word	0x00000660
        /*0138*/ 	.word	0x000000ff
        /*013c*/ 	.word	0x00000010
        /*0140*/ 	.short	0x0100
        /*0142*/ 	.byte	0x04
	.zero		1


	//   ....[5]....
        /*0144*/ 	.word	0x00000670
        /*0148*/ 	.word	0x000000ff
        /*014c*/ 	.word	0x00000028
        /*0150*/ 	.short	0x0100
        /*0152*/ 	.byte	0x04
	.zero		1


	//   ....[6]....
        /*0154*/ 	.word	0x00000790
        /*0158*/ 	.word	0x000000ff
        /*015c*/ 	.word	0x00000030
        /*0160*/ 	.short	0x0100
        /*0162*/ 	.byte	0x04
	.zero		1


	//   ....[7]....
        /*0164*/ 	.word	0x000007a0
        /*0168*/ 	.word	0x000000ff
        /*016c*/ 	.word	0x00000040
        /*0170*/ 	.short	0x0100
        /*0172*/ 	.byte	0x04
	.zero		1


	//   ....[8]....
        /*0174*/ 	.word	0x000007b0
        /*0178*/ 	.word	0x000000ff
        /*017c*/ 	.word	0x00000038
        /*0180*/ 	.short	0x0100
        /*0182*/ 	.byte	0x04
	.zero		1


	//   ....[9]....
        /*0184*/ 	.word	0x000007c0
        /*0188*/ 	.word	0x000000ff
        /*018c*/ 	.word	0x00000048
        /*0190*/ 	.short	0x0100
        /*0192*/ 	.byte	0x04
	.zero		1


	//   ....[10]....
        /*0194*/ 	.word	0x000008a0
        /*0198*/ 	.word	0x000000ff
        /*019c*/ 	.word	0x00000050
        /*01a0*/ 	.short	0x0100
        /*01a2*/ 	.byte	0x06
	.zero		1


	//   ....[11]....
        /*01a4*/ 	.word	0x000008b0
        /*01a8*/ 	.word	0x000000ff
        /*01ac*/ 	.word	0x00000058
        /*01b0*/ 	.short	0x0100
        /*01b2*/ 	.byte	0x06
	.zero		1


	//   ....[12]....
        /*01b4*/ 	.word	0x000009e0
        /*01b8*/ 	.word	0x000000ff
        /*01bc*/ 	.word	0x00000060
        /*01c0*/ 	.short	0x0100
        /*01c2*/ 	.byte	0x06
	.zero		1


	//   ....[13]....
        /*01c4*/ 	.word	0x000009f0
        /*01c8*/ 	.word	0x000000ff
        /*01cc*/ 	.word	0x00000070
        /*01d0*/ 	.short	0x0100
        /*01d2*/ 	.byte	0x06
	.zero		1


	//   ....[14]....
        /*01d4*/ 	.word	0x00000a00
        /*01d8*/ 	.word	0x000000ff
        /*01dc*/ 	.word	0x00000068
        /*01e0*/ 	.short	0x0100
        /*01e2*/ 	.byte	0x06
	.zero		1


	//   ....[15]....
        /*01e4*/ 	.word	0x00000a10
        /*01e8*/ 	.word	0x000000ff
        /*01ec*/ 	.word	0x00000078
        /*01f0*/ 	.short	0x0100
        /*01f2*/ 	.byte	0x06
	.zero		1


	//   ....[16]....
        /*01f4*/ 	.word	0x00000b30
        /*01f8*/ 	.word	0x000000ff
        /*01fc*/ 	.word	0x00000080
        /*0200*/ 	.short	0x0100
        /*0202*/ 	.byte	0x04
	.zero		1


	//   ....[17]....
        /*0204*/ 	.word	0x00000b40
        /*0208*/ 	.word	0x000000ff
        /*020c*/ 	.word	0x000000a0
        /*0210*/ 	.short	0x0100
        /*0212*/ 	.byte	0x04
	.zero		1


	//   ....[18]....
        /*0214*/ 	.word	0x00000b50
        /*0218*/ 	.word	0x000000ff
        /*021c*/ 	.word	0x00000088
        /*0220*/ 	.short	0x0100
        /*0222*/ 	.byte	0x04
	.zero		1


	//   ....[19]....
        /*0224*/ 	.word	0x00000b60
        /*0228*/ 	.word	0x000000ff
        /*022c*/ 	.word	0x000000a8
        /*0230*/ 	.short	0x0100
        /*0232*/ 	.byte	0x04
	.zero		1


	//   ....[20]....
        /*0234*/ 	.word	0x00000b70
        /*0238*/ 	.word	0x000000ff
        /*023c*/ 	.word	0x00000090
        /*0240*/ 	.short	0x0100
        /*0242*/ 	.byte	0x04
	.zero		1


	//   ....[21]....
        /*0244*/ 	.word	0x00000b80
        /*0248*/ 	.word	0x000000ff
        /*024c*/ 	.word	0x000000b0
        /*0250*/ 	.short	0x0100
        /*0252*/ 	.byte	0x04
	.zero		1


	//   ....[22]....
        /*0254*/ 	.word	0x00000b90
        /*0258*/ 	.word	0x000000ff
        /*025c*/ 	.word	0x00000098
        /*0260*/ 	.short	0x0100
        /*0262*/ 	.byte	0x04
	.zero		1


	//   ....[23]....
        /*0264*/ 	.word	0x00000ba0
        /*0268*/ 	.word	0x000000ff
        /*026c*/ 	.word	0x000000b8
        /*0270*/ 	.short	0x0100
        /*0272*/ 	.byte	0x04
	.zero		1


	//   ....[24]....
        /*0274*/ 	.word	0x00000c90
        /*0278*/ 	.word	0x000000ff
        /*027c*/ 	.word	0x000000c0
        /*0280*/ 	.short	0x0100
        /*0282*/ 	.byte	0x04
	.zero		1


	//   ....[25]....
        /*0284*/ 	.word	0x00000ca0
        /*0288*/ 	.word	0x000000ff
        /*028c*/ 	.word	0x000000d0
        /*0290*/ 	.short	0x0100
        /*0292*/ 	.byte	0x04
	.zero		1


	//   ....[26]....
        /*0294*/ 	.word	0x00000cb0
        /*0298*/ 	.word	0x000000ff
        /*029c*/ 	.word	0x000000c8
        /*02a0*/ 	.short	0x0100
        /*02a2*/ 	.byte	0x04
	.zero		1


	//   ....[27]....
        /*02a4*/ 	.word	0x00000cc0
        /*02a8*/ 	.word	0x000000ff
        /*02ac*/ 	.word	0x000000d8
        /*02b0*/ 	.short	0x0100
        /*02b2*/ 	.byte	0x04
	.zero		1


	//   ....[28]....
        /*02b4*/ 	.word	0x00000db0
        /*02b8*/ 	.word	0x000000ff
        /*02bc*/ 	.word	0x000000e0
        /*02c0*/ 	.short	0x0100
        /*02c2*/ 	.byte	0x06
	.zero		1


	//   ....[29]....
        /*02c4*/ 	.word	0x000017d0
        /*02c8*/ 	.word	0x00000003
        /*02cc*/ 	.word	0x000000d0
        /*02d0*/ 	.short	0x010a
        /*02d2*/ 	.byte	0xff
	.zero		1


	//   ....[30]....
        /*02d4*/ 	.word	0x00001800
        /*02d8*/ 	.word	0x00000003
        /*02dc*/ 	.word	0x000000c0
        /*02e0*/ 	.short	0x0101
        /*02e2*/ 	.byte	0xff
	.zero		1


	//   ....[31]....
        /*02e4*/ 	.word	0x00001910
        /*02e8*/ 	.word	0x000000ff
        /*02ec*/ 	.word	0x00000018
        /*02f0*/ 	.short	0x010a
        /*02f2*/ 	.byte	0x04
	.zero		1


	//   ....[32]....
        /*02f4*/ 	.word	0x000019d0
        /*02f8*/ 	.word	0x000000ff
        /*02fc*/ 	.word	0x00000018
        /*0300*/ 	.short	0x010a
        /*0302*/ 	.byte	0x07
	.zero		1


	//   ....[33]....
        /*0304*/ 	.word	0x00001b30
        /*0308*/ 	.word	0x000000ff
        /*030c*/ 	.word	0x00000018
        /*0310*/ 	.short	0x010a
        /*0312*/ 	.byte	0x04
	.zero		1


	//   ....[34]....
        /*0314*/ 	.word	0x00001ee0
        /*0318*/ 	.word	0x000000ff
        /*031c*/ 	.word	0x00000058
        /*0320*/ 	.short	0x0101
        /*0322*/ 	.byte	0x15
	.zero		1


	//   ....[35]....
        /*0324*/ 	.word	0x00001f00
        /*0328*/ 	.word	0x000000ff
        /*032c*/ 	.word	0x00000018
        /*0330*/ 	.short	0x010a
        /*0332*/ 	.byte	0x04
	.zero		1


	//   ....[36]....
        /*0334*/ 	.word	0x00001f80
        /*0338*/ 	.word	0x000000ff
        /*033c*/ 	.word	0x00000018
        /*0340*/ 	.short	0x010a
        /*0342*/ 	.byte	0x07
	.zero		1


	//   ....[37]....
        /*0344*/ 	.word	0x000020c0
        /*0348*/ 	.word	0x000000ff
        /*034c*/ 	.word	0x00000018
        /*0350*/ 	.short	0x010a
        /*0352*/ 	.byte	0x04
	.zero		1


	//   ....[38]....
        /*0354*/ 	.word	0x000024a0
        /*0358*/ 	.word	0x00000002
        /*035c*/ 	.word	0x00000060
        /*0360*/ 	.short	0x010a
        /*0362*/ 	.byte	0xff
	.zero		1


	//   ....[39]....
        /*0364*/ 	.word	0x00002560
        /*0368*/ 	.word	0x00000002
        /*036c*/ 	.word	0x00000000
        /*0370*/ 	.short	0x0101
        /*0372*/ 	.byte	0xff
	.zero		1


	//   ....[40]....
        /*0374*/ 	.word	0x00002ac0
        /*0378*/ 	.word	0x000000ff
        /*037c*/ 	.word	0x00000000
        /*0380*/ 	.short	0x010a
        /*0382*/ 	.byte	0x04
	.zero		1


	//   ....[41]....
        /*0384*/ 	.word	0x00002b50
        /*0388*/ 	.word	0x000000ff
        /*038c*/ 	.word	0x00000000
        /*0390*/ 	.short	0x010a
        /*0392*/ 	.byte	0x05
	.zero		1


	//   ....[42]....
        /*0394*/ 	.word	0x00002bf0
        /*0398*/ 	.word	0x00000000
        /*039c*/ 	.word	0x00000000
        /*03a0*/ 	.short	0x010a
        /*03a2*/ 	.byte	0xff
	.zero		1


	//   ....[43]....
        /*03a4*/ 	.word	0x00002d20
        /*03a8*/ 	.word	0x00000000
        /*03ac*/ 	.word	0x000000c0
        /*03b0*/ 	.short	0x010a
        /*03b2*/ 	.byte	0xff
	.zero		1


	//   ....[44]....
        /*03b4*/ 	.word	0x00002d90
        /*03b8*/ 	.word	0x00000004
        /*03bc*/ 	.word	0x00000000
        /*03c0*/ 	.short	0x0101
        /*03c2*/ 	.byte	0xff
	.zero		1


	//   ....[45]....
        /*03c4*/ 	.word	0x00002db0
        /*03c8*/ 	.word	0x000000ff
        /*03cc*/ 	.word	0x00000070
        /*03d0*/ 	.short	0x010a
        /*03d2*/ 	.byte	0x04
	.zero		1


	//   ....[46]....
        /*03d4*/ 	.word	0x00002ed0
        /*03d8*/ 	.word	0x00000000
        /*03dc*/ 	.word	0x00000060
        /*03e0*/ 	.short	0x010a
        /*03e2*/ 	.byte	0xff
	.zero		1


	//   ....[47]....
        /*03e4*/ 	.word	0x00002fd0
        /*03e8*/ 	.word	0x00000000
        /*03ec*/ 	.word	0x00000000
        /*03f0*/ 	.short	0x0101
        /*03f2*/ 	.byte	0xff
	.zero		1


	//   ....[48]....
        /*03f4*/ 	.word	0x00003060
        /*03f8*/ 	.word	0x000000ff
        /*03fc*/ 	.word	0x00000070
        /*0400*/ 	.short	0x0106
        /*0402*/ 	.byte	0x04
	.zero		1


	//   ....[49]....
        /*0404*/ 	.word	0x00003080
        /*0408*/ 	.word	0x000000ff
        /*040c*/ 	.word	0x00000070
        /*0410*/ 	.short	0x010a
        /*0412*/ 	.byte	0x04
	.zero		1


	//   ....[50]....
        /*0414*/ 	.word	0x00003110
        /*0418*/ 	.word	0x000000ff
        /*041c*/ 	.word	0x00000070
        /*0420*/ 	.short	0x0106
        /*0422*/ 	.byte	0x07
	.zero		1


	//   ....[51]....
        /*0424*/ 	.word	0x00003150
        /*0428*/ 	.word	0x00000000
        /*042c*/ 	.word	0x00000070
        /*0430*/ 	.short	0x010a
        /*0432*/ 	.byte	0xff
	.zero		1


	//   ....[52]....
        /*0434*/ 	.word	0x000033b0
        /*0438*/ 	.word	0x000000ff
        /*043c*/ 	.word	0x00000008
        /*0440*/ 	.short	0x010a
        /*0442*/ 	.byte	0x05
	.zero		1


	//   ....[53]....
        /*0444*/ 	.word	0x000033d0
        /*0448*/ 	.word	0x000000ff
        /*044c*/ 	.word	0x00000008
        /*0450*/ 	.short	0x010a
        /*0452*/ 	.byte	0x05
	.zero		1


	//   ....[54]....
        /*0454*/ 	.word	0x00003570
        /*0458*/ 	.word	0x000000ff
        /*045c*/ 	.word	0x00000008
        /*0460*/ 	.short	0x010a
        /*0462*/ 	.byte	0x05
	.zero		1


	//   ....[55]....
        /*0464*/ 	.word	0x00003590
        /*0468*/ 	.word	0x000000ff
        /*046c*/ 	.word	0x00000008
        /*0470*/ 	.short	0x010a
        /*0472*/ 	.byte	0x05
	.zero		1


	//   ....[56]....
        /*0474*/ 	.word	0x00003660
        /*0478*/ 	.word	0x000000ff
        /*047c*/ 	.word	0x00000000
        /*0480*/ 	.short	0x0101
        /*0482*/ 	.byte	0x04
	.zero		1


	//   ....[57]....
        /*0484*/ 	.word	0x00003a30
        /*0488*/ 	.word	0x00000000
        /*048c*/ 	.word	0x00000060
        /*0490*/ 	.short	0x010a
        /*0492*/ 	.byte	0xff
	.zero		1


	//   ....[58]....
        /*0494*/ 	.word	0x00003af0
        /*0498*/ 	.word	0x00000000
        /*049c*/ 	.word	0x00000000
        /*04a0*/ 	.short	0x0101
        /*04a2*/ 	.byte	0xff
	.zero		1


	//   ....[59]....
        /*04a4*/ 	.word	0x00003be0
        /*04a8*/ 	.word	0x000000ff
        /*04ac*/ 	.word	0x00000000
        /*04b0*/ 	.short	0x010a
        /*04b2*/ 	.byte	0x04
	.zero		1


	//   ....[60]....
        /*04b4*/ 	.word	0x00003bf0
        /*04b8*/ 	.word	0x000000ff
        /*04bc*/ 	.word	0x000000a0
        /*04c0*/ 	.short	0x010a
        /*04c2*/ 	.byte	0x07
	.zero		1


	//   ....[61]....
        /*04c4*/ 	.word	0x00003cb0
        /*04c8*/ 	.word	0x000000ff
        /*04cc*/ 	.word	0x00000000
        /*04d0*/ 	.short	0x010a
        /*04d2*/ 	.byte	0x05
	.zero		1


	//   ....[62]....
        /*04d4*/ 	.word	0x00003e00
        /*04d8*/ 	.word	0x000000ff
        /*04dc*/ 	.word	0x00000000
        /*04e0*/ 	.short	0x010a
        /*04e2*/ 	.byte	0x07
	.zero		1


	//   ....[63]....
        /*04e4*/ 	.word	0x000045b0
        /*04e8*/ 	.word	0x000000ff
        /*04ec*/ 	.word	0x00000000
        /*04f0*/ 	.short	0x010a
        /*04f2*/ 	.byte	0x04
	.zero		1


	//   ....[64]....
        /*04f4*/ 	.word	0x00004650
        /*04f8*/ 	.word	0x000000ff
        /*04fc*/ 	.word	0x00000000
        /*0500*/ 	.short	0x010a
        /*0502*/ 	.byte	0x05
	.zero		1


	//   ....[65]....
        /*0504*/ 	.word	0x000046e0
        /*0508*/ 	.word	0x000000ff
        /*050c*/ 	.word	0x00000000
        /*0510*/ 	.short	0x010a
        /*0512*/ 	.byte	0x05
	.zero		1


	//   ....[66]....
        /*0514*/ 	.word	0x00004780
        /*0518*/ 	.word	0x00000000
        /*051c*/ 	.word	0x00000000
        /*0520*/ 	.short	0x010a
        /*0522*/ 	.byte	0xff
	.zero		1


	//   ....[67]....
        /*0524*/ 	.word	0x000047c0
        /*0528*/ 	.word	0x00000000
        /*052c*/ 	.word	0x00000000
        /*0530*/ 	.short	0x010a
        /*0532*/ 	.byte	0xff
	.zero		1


	//   ....[68]....
        /*0534*/ 	.word	0x00004840
        /*0538*/ 	.word	0x000000ff
        /*053c*/ 	.word	0x00000000
        /*0540*/ 	.short	0x0101
        /*0542*/ 	.byte	0x04
	.zero		1


	//   ....[69]....
        /*0544*/ 	.word	0x00004880
        /*0548*/ 	.word	0x000000ff
        /*054c*/ 	.word	0x000000e0
        /*0550*/ 	.short	0x010a
        /*0552*/ 	.byte	0x3e
	.zero		1


	//   ....[70]....
        /*0554*/ 	.word	0x000048e0
        /*0558*/ 	.word	0x000000ff
        /*055c*/ 	.word	0x00000000
        /*0560*/ 	.short	0x0101
        /*0562*/ 	.byte	0x04
	.zero		1


	//   ....[71]....
        /*0564*/ 	.word	0x00004cf0
        /*0568*/ 	.word	0x00000000
        /*056c*/ 	.word	0x00000060
        /*0570*/ 	.short	0x010a
        /*0572*/ 	.byte	0xff
	.zero		1


	//   ....[72]....
        /*0574*/ 	.word	0x00004dd0
        /*0578*/ 	.word	0x00000000
        /*057c*/ 	.word	0x00000000
        /*0580*/ 	.short	0x0101
        /*0582*/ 	.byte	0xff
	.zero		1


	//   ....[73]....
        /*0584*/ 	.word	0x000050f0
        /*0588*/ 	.word	0x000000ff
        /*058c*/ 	.word	0x00000058
        /*0590*/ 	.short	0x010a
        /*0592*/ 	.byte	0x07
	.zero		1


	//   ....[74]....
        /*0594*/ 	.word	0x000052d0
        /*0598*/ 	.word	0x000000ff
        /*059c*/ 	.word	0x00000040
        /*05a0*/ 	.short	0x010a
        /*05a2*/ 	.byte	0x05
	.zero		1


	//   ....[75]....
        /*05a4*/ 	.word	0x000055d0
        /*05a8*/ 	.word	0x000000ff
        /*05ac*/ 	.word	0x00000030
        /*05b0*/ 	.short	0x010b
        /*05b2*/ 	.byte	0x05
	.zero		1


	//   ....[76]....
        /*05b4*/ 	.word	0x000055e0
        /*05b8*/ 	.word	0x000000ff
        /*05bc*/ 	.word	0x00000000
        /*05c0*/ 	.short	0x0101
        /*05c2*/ 	.byte	0x04
	.zero		1


	//   ....[77]....
        /*05c4*/ 	.word	0x00005690
        /*05c8*/ 	.word	0x000000ff
        /*05cc*/ 	.word	0x00000000
        /*05d0*/ 	.short	0x010a
        /*05d2*/ 	.byte	0x04
	.zero		1


	//   ....[78]....
        /*05d4*/ 	.word	0x00005730
        /*05d8*/ 	.word	0x00000000
        /*05dc*/ 	.word	0x00000000
        /*05e0*/ 	.short	0x010a
        /*05e2*/ 	.byte	0xff
	.zero		1


	//   ....[79]....
        /*05e4*/ 	.word	0x00005a30
        /*05e8*/ 	.word	0x00000000
        /*05ec*/ 	.word	0x00000060
        /*05f0*/ 	.short	0x010a
        /*05f2*/ 	.byte	0xff
	.zero		1


	//   ....[80]....
        /*05f4*/ 	.word	0x00005b40
        /*05f8*/ 	.word	0x00000000
        /*05fc*/ 	.word	0x00000000
        /*0600*/ 	.short	0x0101
        /*0602*/ 	.byte	0xff
	.zero		1


	//   ....[81]....
        /*0604*/ 	.word	0x000064a0
        /*0608*/ 	.word	0x00000003
        /*060c*/ 	.word	0x00000030
        /*0610*/ 	.short	0x010a
        /*0612*/ 	.byte	0xff
	.zero		1


	//   ....[82]....
        /*0614*/ 	.word	0x000064b0
        /*0618*/ 	.word	0x0000004c
        /*061c*/ 	.word	0x00000080
        /*0620*/ 	.short	0x010a
        /*0622*/ 	.byte	0xff
	.zero		1


	//   ....[83]....
        /*0624*/ 	.word	0x00006660
        /*0628*/ 	.word	0x00000003
        /*062c*/ 	.word	0x00000030
        /*0630*/ 	.short	0x010a
        /*0632*/ 	.byte	0xff
	.zero		1


	//   ....[84]....
        /*0634*/ 	.word	0x00006700
        /*0638*/ 	.word	0x0000004c
        /*063c*/ 	.word	0x00000080
        /*0640*/ 	.short	0x010a
        /*0642*/ 	.byte	0xff
	.zero		1


	//   ....[85]....
        /*0644*/ 	.word	0x00006c30
        /*0648*/ 	.word	0x00000011
        /*064c*/ 	.word	0x00000000
        /*0650*/ 	.short	0x0101
        /*0652*/ 	.byte	0xff
	.zero		1


	//   ....[86]....
        /*0654*/ 	.word	0x00006ee0
        /*0658*/ 	.word	0x00000002
        /*065c*/ 	.word	0x00000000
        /*0660*/ 	.short	0x0101
        /*0662*/ 	.byte	0xff
	.zero		1


	//   ....[87]....
        /*0664*/ 	.word	0x00007180
        /*0668*/ 	.word	0x00000003
        /*066c*/ 	.word	0x000000d0
        /*0670*/ 	.short	0x010a
        /*0672*/ 	.byte	0xff
	.zero		1


	//   ....[88]....
        /*0674*/ 	.word	0x000071e0
        /*0678*/ 	.word	0x00000002
        /*067c*/ 	.word	0x00000018
        /*0680*/ 	.short	0x010a
        /*0682*/ 	.byte	0xff
	.zero		1


	//   ....[89]....
        /*0684*/ 	.word	0x00007240
        /*0688*/ 	.word	0x00000002
        /*068c*/ 	.word	0x00000018
        /*0690*/ 	.short	0x010a
        /*0692*/ 	.byte	0xff
	.zero		1


	//   ....[90]....
        /*0694*/ 	.word	0x00007290
        /*0698*/ 	.word	0x00000002
        /*069c*/ 	.word	0x00000060
        /*06a0*/ 	.short	0x010a
        /*06a2*/ 	.byte	0xff
	.zero		1


	//   ....[91]....
        /*06a4*/ 	.word	0x000072f0
        /*06a8*/ 	.word	0x00000000
        /*06ac*/ 	.word	0x00000000
        /*06b0*/ 	.short	0x010a
        /*06b2*/ 	.byte	0xff
	.zero		1


	//   ....[92]....
        /*06b4*/ 	.word	0x00007350
        /*06b8*/ 	.word	0x00000000
        /*06bc*/ 	.word	0x00000000
        /*06c0*/ 	.short	0x010a
        /*06c2*/ 	.byte	0xff
	.zero		1


	//   ....[93]....
        /*06c4*/ 	.word	0x000073a0
        /*06c8*/ 	.word	0x00000000
        /*06cc*/ 	.word	0x000000c0
        /*06d0*/ 	.short	0x010a
        /*06d2*/ 	.byte	0xff
	.zero		1


	//   ....[94]....
        /*06d4*/ 	.word	0x00007400
        /*06d8*/ 	.word	0x00000000
        /*06dc*/ 	.word	0x00000070
        /*06e0*/ 	.short	0x010a
        /*06e2*/ 	.byte	0xff
	.zero		1


	//   ....[95]....
        /*06e4*/ 	.word	0x00007450
        /*06e8*/ 	.word	0x00000000
        /*06ec*/ 	.word	0x00000060
        /*06f0*/ 	.short	0x010a
        /*06f2*/ 	.byte	0xff
	.zero		1


	//   ....[96]....
        /*06f4*/ 	.word	0x000074b0
        /*06f8*/ 	.word	0x00000000
        /*06fc*/ 	.word	0x00000070
        /*0700*/ 	.short	0x010a
        /*0702*/ 	.byte	0xff
	.zero		1


	//   ....[97]....
        /*0704*/ 	.word	0x00007510
        /*0708*/ 	.word	0x00000004
        /*070c*/ 	.word	0x00000008
        /*0710*/ 	.short	0x010a
        /*0712*/ 	.byte	0xff
	.zero		1


	//   ....[98]....
        /*0714*/ 	.word	0x000075f0
        /*0718*/ 	.word	0x00000002
        /*071c*/ 	.word	0x00000008
        /*0720*/ 	.short	0x010a
        /*0722*/ 	.byte	0xff
	.zero		1


	//   ....[99]....
        /*0724*/ 	.word	0x00007640
        /*0728*/ 	.word	0x00000000
        /*072c*/ 	.word	0x00000060
        /*0730*/ 	.short	0x010a
        /*0732*/ 	.byte	0xff
	.zero		1


	//   ....[100]....
        /*0734*/ 	.word	0x000076b0
        /*0738*/ 	.word	0x00000000
        /*073c*/ 	.word	0x000000a0
        /*0740*/ 	.short	0x010a
        /*0742*/ 	.byte	0xff
	.zero		1


	//   ....[101]....
        /*0744*/ 	.word	0x00007710
        /*0748*/ 	.word	0x00000000
        /*074c*/ 	.word	0x00000000
        /*0750*/ 	.short	0x010a
        /*0752*/ 	.byte	0xff
	.zero		1


	//   ....[102]....
        /*0754*/ 	.word	0x00007770
        /*0758*/ 	.word	0x00000000
        /*075c*/ 	.word	0x00000000
        /*0760*/ 	.short	0x010a
        /*0762*/ 	.byte	0xff
	.zero		1


	//   ....[103]....
        /*0764*/ 	.word	0x000077d0
        /*0768*/ 	.word	0x00000000
        /*076c*/ 	.word	0x00000000
        /*0770*/ 	.short	0x010a
        /*0772*/ 	.byte	0xff
	.zero		1


	//   ....[104]....
        /*0774*/ 	.word	0x00007830
        /*0778*/ 	.word	0x00000000
        /*077c*/ 	.word	0x00000000
        /*0780*/ 	.short	0x010a
        /*0782*/ 	.byte	0xff
	.zero		1


	//   ....[105]....
        /*0784*/ 	.word	0x00007890
        /*0788*/ 	.word	0x00000000
        /*078c*/ 	.word	0x000000e0
        /*0790*/ 	.short	0x010a
        /*0792*/ 	.byte	0xff
	.zero		1


	//   ....[106]....
        /*0794*/ 	.word	0x000078e0
        /*0798*/ 	.word	0x00000000
        /*079c*/ 	.word	0x00000060
        /*07a0*/ 	.short	0x010a
        /*07a2*/ 	.byte	0xff
	.zero		1


	//   ....[107]....
        /*07a4*/ 	.word	0x00007940
        /*07a8*/ 	.word	0x00000000
        /*07ac*/ 	.word	0x00000058
        /*07b0*/ 	.short	0x010a
        /*07b2*/ 	.byte	0xff
	.zero		1


	//   ....[108]....
        /*07b4*/ 	.word	0x000079a0
        /*07b8*/ 	.word	0x00000003
        /*07bc*/ 	.word	0x00000040
        /*07c0*/ 	.short	0x010a
        /*07c2*/ 	.byte	0xff
	.zero		1


	//   ....[109]....
        /*07c4*/ 	.word	0x00007a00
        /*07c8*/ 	.word	0x00000000
        /*07cc*/ 	.word	0x00000000
        /*07d0*/ 	.short	0x010a
        /*07d2*/ 	.byte	0xff
	.zero		1


	//   ....[110]....
        /*07d4*/ 	.word	0x00007a50
        /*07d8*/ 	.word	0x00000000
        /*07dc*/ 	.word	0x00000060
        /*07e0*/ 	.short	0x010a
        /*07e2*/ 	.byte	0xff
	.zero		1


	//   ....[111]....
        /*07e4*/ 	.word	0x00007aa0
        /*07e8*/ 	.word	0x00000003
        /*07ec*/ 	.word	0x00000030
        /*07f0*/ 	.short	0x010a
        /*07f2*/ 	.byte	0xff
	.zero		1


	//   ....[112]....
        /*07f4*/ 	.word	0x00007af0
        /*07f8*/ 	.word	0x0000004c
        /*07fc*/ 	.word	0x00000080
        /*0800*/ 	.short	0x010a
        /*0802*/ 	.byte	0xff
	.zero		1


	//----- nvinfo : EIATTR_NUM_MBARRIERS
	.align		4
.L_47:
        /*0804*/ 	.byte	0x03, 0x38
        /*0806*/ 	.short	0x001d


	//----- nvinfo : EIATTR_EXIT_INSTR_OFFSETS
	.align		4
        /*0808*/ 	.byte	0x04, 0x1c
        /*080a*/ 	.short	(.L_49 - .L_48)


	//   ....[0]....
.L_48:
        /*080c*/ 	.word	0x00002c20


	//   ....[1]....
        /*0810*/ 	.word	0x00003120


	//   ....[2]....
        /*0814*/ 	.word	0x00003180


	//   ....[3]....
        /*0818*/ 	.word	0x00004b20


	//   ....[4]....
        /*081c*/ 	.word	0x00005760


	//   ....[5]....
        /*0820*/ 	.word	0x000057a0


	//   ....[6]....
        /*0824*/ 	.word	0x00007090


	//   ....[7]....
        /*0828*/ 	.word	0x00007110


	//   ....[8]....
        /*082c*/ 	.word	0x00007140


	//   ....[9]....
        /*0830*/ 	.word	0x00007170


	//----- nvinfo : EIATTR_MAX_THREADS
	.align		4
.L_49:
        /*0834*/ 	.byte	0x04, 0x05
        /*0836*/ 	.short	(.L_51 - .L_50)
.L_50:
        /*0838*/ 	.word	0x00000100
        /*083c*/ 	.word	0x00000001
        /*0840*/ 	.word	0x00000001


	//----- nvinfo : EIATTR_CRS_STACK_SIZE
	.align		4
.L_51:
        /*0844*/ 	.byte	0x04, 0x1e
        /*0846*/ 	.short	(.L_53 - .L_52)
.L_52:
        /*0848*/ 	.word	0x00000000


	//----- nvinfo : EIATTR_CBANK_PARAM_SIZE
	.align		4
.L_53:
        /*084c*/ 	.byte	0x03, 0x19
        /*084e*/ 	.short	0x0800


	//----- nvinfo : EIATTR_PARAM_CBANK
	.align		4
        /*0850*/ 	.byte	0x04, 0x0a
        /*0852*/ 	.short	(.L_55 - .L_54)
	.align		4
.L_54:
        /*0854*/ 	.word	index@(.nv.constant0._ZN7cutlass13device_kernelINS_4gemm6kernel13GemmUniversalIN4cute5tupleIJiiiiEEENS1_10collective13CollectiveMmaINS1_35MainloopSm100TmaUmmaWarpSpecializedILi3ELi2ELi4ENS5_IJNS4_1CILi2EEENSA_ILi1EEESC_EEEEENS5_IJNSA_ILi256EEENSA_ILi16EEESF_EEENS_6half_tENS5_IJlSC_lEEESI_SJ_NS4_8TiledMMAINS4_8MMA_AtomIJNS4_26SM100_MMA_F16BF16_2x1SM_SSISI_SI_fLi256ELi16ELNS4_4UMMA5MajorE0ELSO_0ELNSN_7ScaleInE0ELSP_0EEEEEENS4_6LayoutINS5_IJSC_SC_SC_EEENS5_IJNSA_ILi0EEESU_SU_EEEEENS5_IJNS4_10UnderscoreESX_SX_EEEEENS4_18SM100_TMA_2SM_LOADENS4_14ComposedLayoutINS4_7SwizzleILi3ELi4ELi3EEENS4_18smem_ptr_flag_bitsILi16EEENSS_INS5_IJNSA_ILi8EEENSA_ILi64EEEEEENS5_IJS17_SC_EEEEEEEvNS4_8identityES10_S1B_vS1C_EENS_8epilogue10collective18CollectiveEpilogueINS1E_23Sm100TmaWarpSpecializedILi2ELi1ELi16ELb1ELb0EEEJNS5_IJNSA_ILi128EEESG_SF_EEENS5_IJNSS_IS1J_SC_EENSS_ISG_SC_EEEEESI_SJ_SI_SJ_NS1E_6fusion15FusionCallbacksIS1I_NS1O_17LinearCombinationISI_fSI_fLNS_15FloatRoundStyleE2EEES1K_S1N_JEEENS4_5SM1004TMEM4LOAD26SM100_TMEM_LOAD_32dp32b16xENS4_13SM90_TMA_LOADENS11_INS12_ILi1ELi4ELi3EEES15_NSS_INS5_IJS16_SG_EEENS5_IJSG_SC_EEEEEEENS4_39AutoVectorizingCopyWithAssumedAlignmentILi128EEENS4_14SM90_TMA_STOREES23_S25_S25_EEEvvEEEEvNT_6ParamsE)
        /*0858*/ 	.short	0x0380
        /*085a*/ 	.short	0x0800


	//----- nvinfo : EIATTR_SW_WAR
	.align		4
.L_55:
        /*085c*/ 	.byte	0x04, 0x36
        /*085e*/ 	.short	(.L_57 - .L_56)
.L_56:
        /*0860*/ 	.word	0x00000008
.L_57:


//--------------------- .nv.callgraph             --------------------------
	.section	.nv.callgraph,"",@"SHT_CUDA_CALLGRAPH"
	.align	4
	.sectionentsize	8
	.align		4
        /*0000*/ 	.word	0x00000000
	.align		4
        /*0004*/ 	.word	0xffffffff
	.align		4
        /*0008*/ 	.word	index@(_ZN7cutlass13device_kernelINS_4gemm6kernel13GemmUniversalIN4cute5tupleIJiiiiEEENS1_10collective13CollectiveMmaINS1_35MainloopSm100TmaUmmaWarpSpecializedILi3ELi2ELi4ENS5_IJNS4_1CILi2EEENSA_ILi1EEESC_EEEEENS5_IJNSA_ILi256EEENSA_ILi16EEESF_EEENS_6half_tENS5_IJlSC_lEEESI_SJ_NS4_8TiledMMAINS4_8MMA_AtomIJNS4_26SM100_MMA_F16BF16_2x1SM_SSISI_SI_fLi256ELi16ELNS4_4UMMA5MajorE0ELSO_0ELNSN_7ScaleInE0ELSP_0EEEEEENS4_6LayoutINS5_IJSC_SC_SC_EEENS5_IJNSA_ILi0EEESU_SU_EEEEENS5_IJNS4_10UnderscoreESX_SX_EEEEENS4_18SM100_TMA_2SM_LOADENS4_14ComposedLayoutINS4_7SwizzleILi3ELi4ELi3EEENS4_18smem_ptr_flag_bitsILi16EEENSS_INS5_IJNSA_ILi8EEENSA_ILi64EEEEEENS5_IJS17_SC_EEEEEEEvNS4_8identityES10_S1B_vS1C_EENS_8epilogue10collective18CollectiveEpilogueINS1E_23Sm100TmaWarpSpecializedILi2ELi1ELi16ELb1ELb0EEEJNS5_IJNSA_ILi128EEESG_SF_EEENS5_IJNSS_IS1J_SC_EENSS_ISG_SC_EEEEESI_SJ_SI_SJ_NS1E_6fusion15FusionCallbacksIS1I_NS1O_17LinearCombinationISI_fSI_fLNS_15FloatRoundStyleE2EEES1K_S1N_JEEENS4_5SM1004TMEM4LOAD26SM100_TMEM_LOAD_32dp32b16xENS4_13SM90_TMA_LOADENS11_INS12_ILi1ELi4ELi3EEES15_NSS_INS5_IJS16_SG_EEENS5_IJSG_SC_EEEEEEENS4_39AutoVectorizingCopyWithAssumedAlignmentILi128EEENS4_14SM90_TMA_STOREES23_S25_S25_EEEvvEEEEvNT_6ParamsE)
	.align		4
        /*000c*/ 	.word	index@(__assertfail)
	.align		4
        /*0010*/ 	.word	0x00000000
	.align		4
        /*0014*/ 	.word	0xfffffffe
	.align		4
        /*0018*/ 	.word	0x00000000
	.align		4
        /*001c*/ 	.word	0xfffffffd
	.align		4
        /*0020*/ 	.word	0x00000000
	.align		4
        /*0024*/ 	.word	0xfffffffc


//--------------------- .nv.constant4             --------------------------
	.section	.nv.constant4,"a",@progbits
	.align	8
	.align		8
.nv.constant4:
        /*0000*/ 	.dword	__assertfail
	.align		8
        /*0008*/ 	.dword	__unnamed_1
	.align		8
        /*0010*/ 	.dword	__unnamed_2
	.align		8
        /*0018*/ 	.dword	_ZN39_INTERNAL_c619b25b_4_k_cu_71efe33b_89574cuda3std3__45__cpo5beginE
	.align		8
        /*0020*/ 	.dword	_ZN39_INTERNAL_c619b25b_4_k_cu_71efe33b_89574cuda3std3__45__cpo3endE
	.align		8
        /*0028*/ 	.dword	_ZN39_INTERNAL_c619b25b_4_k_cu_71efe33b_89574cuda3std3__45__cpo6cbeginE
	.align		8
        /*0030*/ 	.dword	_ZN39_INTERNAL_c619b25b_4_k_cu_71efe33b_89574cuda3std3__45__cpo4cendE
	.align		8
        /*0038*/ 	.dword	_ZN39_INTERNAL_c619b25b_4_k_cu_71efe33b_89574cuda3std3__441_GLOBAL__N__c619b25b_4_k_cu_71efe33b_89576ignoreE
	.align		8
        /*0040*/ 	.dword	_ZN39_INTERNAL_c619b25b_4_k_cu_71efe33b_89574cuda3std3__419piecewise_constructE
	.align		8
        /*0048*/ 	.dword	_ZN39_INTERNAL_c619b25b_4_k_cu_71efe33b_89574cuda3std3__48in_placeE
	.align		8
        /*0050*/ 	.dword	_ZN39_INTERNAL_c619b25b_4_k_cu_71efe33b_89574cuda3std6ranges3__45__cpo4swapE
	.align		8
        /*0058*/ 	.dword	_ZN39_INTERNAL_c619b25b_4_k_cu_71efe33b_89574cuda3std6ranges3__45__cpo9iter_moveE
	.align		8
        /*0060*/ 	.dword	_ZN39_INTERNAL_c619b25b_4_k_cu_71efe33b_89574cute7productE
	.align		8
        /*0068*/ 	.dword	_ZN39_INTERNAL_c619b25b_4_k_cu_71efe33b_89574cute1_E
	.align		8
        /*0070*/ 	.dword	$str$25
	.align		8
        /*0078*/ 	.dword	$str$26
	.align		8
        /*0080*/ 	.dword	$str$27
	.align		8
        /*0088*/ 	.dword	$str$28


//--------------------- .text._ZN7cutlass13device_kernelINS_4gemm6kernel13GemmUniversalIN4cute5tupleIJiiiiEEENS1_10collective13CollectiveMmaINS1_35MainloopSm100TmaUmmaWarpSpecializedILi3ELi2ELi4ENS5_IJNS4_1CILi2EEENSA_ILi1EEESC_EEEEENS5_IJNSA_ILi256EEENSA_ILi16EEESF_EEENS_6half_tENS5_IJlSC_lEEESI_SJ_NS4_8TiledMMAINS4_8MMA_AtomIJNS4_26SM100_MMA_F16BF16_2x1SM_SSISI_SI_fLi256ELi16ELNS4_4UMMA5MajorE0ELSO_0ELNSN_7ScaleInE0ELSP_0EEEEEENS4_6LayoutINS5_IJSC_SC_SC_EEENS5_IJNSA_ILi0EEESU_SU_EEEEENS5_IJNS4_10UnderscoreESX_SX_EEEEENS4_18SM100_TMA_2SM_LOADENS4_14ComposedLayoutINS4_7SwizzleILi3ELi4ELi3EEENS4_18smem_ptr_flag_bitsILi16EEENSS_INS5_IJNSA_ILi8EEENSA_ILi64EEEEEENS5_IJS17_SC_EEEEEEEvNS4_8identityES10_S1B_vS1C_EENS_8epilogue10collective18CollectiveEpilogueINS1E_23Sm100TmaWarpSpecializedILi2ELi1ELi16ELb1ELb0EEEJNS5_IJNSA_ILi128EEESG_SF_EEENS5_IJNSS_IS1J_SC_EENSS_ISG_SC_EEEEESI_SJ_SI_SJ_NS1E_6fusion15FusionCallbacksIS1I_NS1O_17LinearCombinationISI_fSI_fLNS_15FloatRoundStyleE2EEES1K_S1N_JEEENS4_5SM1004TMEM4LOAD26SM100_TMEM_LOAD_32dp32b16xENS4_13SM90_TMA_LOADENS11_INS12_ILi1ELi4ELi3EEES15_NSS_INS5_IJS16_SG_EEENS5_IJSG_SC_EEEEEEENS4_39AutoVectorizingCopyWithAssumedAlignmentILi128EEENS4_14SM90_TMA_STOREES23_S25_S25_EEEvvEEEEvNT_6ParamsE --------------------------
	.section	.text._ZN7cutlass13device_kernelINS_4gemm6kernel13GemmUniversalIN4cute5tupleIJiiiiEEENS1_10collective13CollectiveMmaINS1_35MainloopSm100TmaUmmaWarpSpecializedILi3ELi2ELi4ENS5_IJNS4_1CILi2EEENSA_ILi1EEESC_EEEEENS5_IJNSA_ILi256EEENSA_ILi16EEESF_EEENS_6half_tENS5_IJlSC_lEEESI_SJ_NS4_8TiledMMAINS4_8MMA_AtomIJNS4_26SM100_MMA_F16BF16_2x1SM_SSISI_SI_fLi256ELi16ELNS4_4UMMA5MajorE0ELSO_0ELNSN_7ScaleInE0ELSP_0EEEEEENS4_6LayoutINS5_IJSC_SC_SC_EEENS5_IJNSA_ILi0EEESU_SU_EEEEENS5_IJNS4_10UnderscoreESX_SX_EEEEENS4_18SM100_TMA_2SM_LOADENS4_14ComposedLayoutINS4_7SwizzleILi3ELi4ELi3EEENS4_18smem_ptr_flag_bitsILi16EEENSS_INS5_IJNSA_ILi8EEENSA_ILi64EEEEEENS5_IJS17_SC_EEEEEEEvNS4_8identityES10_S1B_vS1C_EENS_8epilogue10collective18CollectiveEpilogueINS1E_23Sm100TmaWarpSpecializedILi2ELi1ELi16ELb1ELb0EEEJNS5_IJNSA_ILi128EEESG_SF_EEENS5_IJNSS_IS1J_SC_EENSS_ISG_SC_EEEEESI_SJ_SI_SJ_NS1E_6fusion15FusionCallbacksIS1I_NS1O_17LinearCombinationISI_fSI_fLNS_15FloatRoundStyleE2EEES1K_S1N_JEEENS4_5SM1004TMEM4LOAD26SM100_TMEM_LOAD_32dp32b16xENS4_13SM90_TMA_LOADENS11_INS12_ILi1ELi4ELi3EEES15_NSS_INS5_IJS16_SG_EEENS5_IJSG_SC_EEEEEEENS4_39AutoVectorizingCopyWithAssumedAlignmentILi128EEENS4_14SM90_TMA_STOREES23_S25_S25_EEEvvEEEEvNT_6ParamsE,"ax",@progbits
	.align	128
.text._ZN7cutlass13device_kernelINS_4gemm6kernel13GemmUniversalIN4cute5tupleIJiiiiEEENS1_10collective13CollectiveMmaINS1_35MainloopSm100TmaUmmaWarpSpecializedILi3ELi2ELi4ENS5_IJNS4_1CILi2EEENSA_ILi1EEESC_EEEEENS5_IJNSA_ILi256EEENSA_ILi16EEESF_EEENS_6half_tENS5_IJlSC_lEEESI_SJ_NS4_8TiledMMAINS4_8MMA_AtomIJNS4_26SM100_MMA_F16BF16_2x1SM_SSISI_SI_fLi256ELi16ELNS4_4UMMA5MajorE0ELSO_0ELNSN_7ScaleInE0ELSP_0EEEEEENS4_6LayoutINS5_IJSC_SC_SC_EEENS5_IJNSA_ILi0EEESU_SU_EEEEENS5_IJNS4_10UnderscoreESX_SX_EEEEENS4_18SM100_TMA_2SM_LOADENS4_14ComposedLayoutINS4_7SwizzleILi3ELi4ELi3EEENS4_18smem_ptr_flag_bitsILi16EEENSS_INS5_IJNSA_ILi8EEENSA_ILi64EEEEEENS5_IJS17_SC_EEEEEEEvNS4_8identityES10_S1B_vS1C_EENS_8epilogue10collective18CollectiveEpilogueINS1E_23Sm100TmaWarpSpecializedILi2ELi1ELi16ELb1ELb0EEEJNS5_IJNSA_ILi128EEESG_SF_EEENS5_IJNSS_IS1J_SC_EENSS_ISG_SC_EEEEESI_SJ_SI_SJ_NS1E_6fusion15FusionCallbacksIS1I_NS1O_17LinearCombinationISI_fSI_fLNS_15FloatRoundStyleE2EEES1K_S1N_JEEENS4_5SM1004TMEM4LOAD26SM100_TMEM_LOAD_32dp32b16xENS4_13SM90_TMA_LOADENS11_INS12_ILi1ELi4ELi3EEES15_NSS_INS5_IJS16_SG_EEENS5_IJSG_SC_EEEEEEENS4_39AutoVectorizingCopyWithAssumedAlignmentILi128EEENS4_14SM90_TMA_STOREES23_S25_S25_EEEvvEEEEvNT_6ParamsE:
        .type           _ZN7cutlass13device_kernelINS_4gemm6kernel13GemmUniversalIN4cute5tupleIJiiiiEEENS1_10collective13CollectiveMmaINS1_35MainloopSm100TmaUmmaWarpSpecializedILi3ELi2ELi4ENS5_IJNS4_1CILi2EEENSA_ILi1EEESC_EEEEENS5_IJNSA_ILi256EEENSA_ILi16EEESF_EEENS_6half_tENS5_IJlSC_lEEESI_SJ_NS4_8TiledMMAINS4_8MMA_AtomIJNS4_26SM100_MMA_F16BF16_2x1SM_SSISI_SI_fLi256ELi16ELNS4_4UMMA5MajorE0ELSO_0ELNSN_7ScaleInE0ELSP_0EEEEEENS4_6LayoutINS5_IJSC_SC_SC_EEENS5_IJNSA_ILi0EEESU_SU_EEEEENS5_IJNS4_10UnderscoreESX_SX_EEEEENS4_18SM100_TMA_2SM_LOADENS4_14ComposedLayoutINS4_7SwizzleILi3ELi4ELi3EEENS4_18smem_ptr_flag_bitsILi16EEENSS_INS5_IJNSA_ILi8EEENSA_ILi64EEEEEENS5_IJS17_SC_EEEEEEEvNS4_8identityES10_S1B_vS1C_EENS_8epilogue10collective18CollectiveEpilogueINS1E_23Sm100TmaWarpSpecializedILi2ELi1ELi16ELb1ELb0EEEJNS5_IJNSA_ILi128EEESG_SF_EEENS5_IJNSS_IS1J_SC_EENSS_ISG_SC_EEEEESI_SJ_SI_SJ_NS1E_6fusion15FusionCallbacksIS1I_NS1O_17LinearCombinationISI_fSI_fLNS_15FloatRoundStyleE2EEES1K_S1N_JEEENS4_5SM1004TMEM4LOAD26SM100_TMEM_LOAD_32dp32b16xENS4_13SM90_TMA_LOADENS11_INS12_ILi1ELi4ELi3EEES15_NSS_INS5_IJS16_SG_EEENS5_IJSG_SC_EEEEEEENS4_39AutoVectorizingCopyWithAssumedAlignmentILi128EEENS4_14SM90_TMA_STOREES23_S25_S25_EEEvvEEEEvNT_6ParamsE,@function
        .size           _ZN7cutlass13device_kernelINS_4gemm6kernel13GemmUniversalIN4cute5tupleIJiiiiEEENS1_10collective13CollectiveMmaINS1_35MainloopSm100TmaUmmaWarpSpecializedILi3ELi2ELi4ENS5_IJNS4_1CILi2EEENSA_ILi1EEESC_EEEEENS5_IJNSA_ILi256EEENSA_ILi16EEESF_EEENS_6half_tENS5_IJlSC_lEEESI_SJ_NS4_8TiledMMAINS4_8MMA_AtomIJNS4_26SM100_MMA_F16BF16_2x1SM_SSISI_SI_fLi256ELi16ELNS4_4UMMA5MajorE0ELSO_0ELNSN_7ScaleInE0ELSP_0EEEEEENS4_6LayoutINS5_IJSC_SC_SC_EEENS5_IJNSA_ILi0EEESU_SU_EEEEENS5_IJNS4_10UnderscoreESX_SX_EEEEENS4_18SM100_TMA_2SM_LOADENS4_14ComposedLayoutINS4_7SwizzleILi3ELi4ELi3EEENS4_18smem_ptr_flag_bitsILi16EEENSS_INS5_IJNSA_ILi8EEENSA_ILi64EEEEEENS5_IJS17_SC_EEEEEEEvNS4_8identityES10_S1B_vS1C_EENS_8epilogue10collective18CollectiveEpilogueINS1E_23Sm100TmaWarpSpecializedILi2ELi1ELi16ELb1ELb0EEEJNS5_IJNSA_ILi128EEESG_SF_EEENS5_IJNSS_IS1J_SC_EENSS_ISG_SC_EEEEESI_SJ_SI_SJ_NS1E_6fusion15FusionCallbacksIS1I_NS1O_17LinearCombinationISI_fSI_fLNS_15FloatRoundStyleE2EEES1K_S1N_JEEENS4_5SM1004TMEM4LOAD26SM100_TMEM_LOAD_32dp32b16xENS4_13SM90_TMA_LOADENS11_INS12_ILi1ELi4ELi3EEES15_NSS_INS5_IJS16_SG_EEENS5_IJSG_SC_EEEEEEENS4_39AutoVectorizingCopyWithAssumedAlignmentILi128EEENS4_14SM90_TMA_STOREES23_S25_S25_EEEvvEEEEvNT_6ParamsE,(.L_x_159 - _ZN7cutlass13device_kernelINS_4gemm6kernel13GemmUniversalIN4cute5tupleIJiiiiEEENS1_10collective13CollectiveMmaINS1_35MainloopSm100TmaUmmaWarpSpecializedILi3ELi2ELi4ENS5_IJNS4_1CILi2EEENSA_ILi1EEESC_EEEEENS5_IJNSA_ILi256EEENSA_ILi16EEESF_EEENS_6half_tENS5_IJlSC_lEEESI_SJ_NS4_8TiledMMAINS4_8MMA_AtomIJNS4_26SM100_MMA_F16BF16_2x1SM_SSISI_SI_fLi256ELi16ELNS4_4UMMA5MajorE0ELSO_0ELNSN_7ScaleInE0ELSP_0EEEEEENS4_6LayoutINS5_IJSC_SC_SC_EEENS5_IJNSA_ILi0EEESU_SU_EEEEENS5_IJNS4_10UnderscoreESX_SX_EEEEENS4_18SM100_TMA_2SM_LOADENS4_14ComposedLayoutINS4_7SwizzleILi3ELi4ELi3EEENS4_18smem_ptr_flag_bitsILi16EEENSS_INS5_IJNSA_ILi8EEENSA_ILi64EEEEEENS5_IJS17_SC_EEEEEEEvNS4_8identityES10_S1B_vS1C_EENS_8epilogue10collective18CollectiveEpilogueINS1E_23Sm100TmaWarpSpecializedILi2ELi1ELi16ELb1ELb0EEEJNS5_IJNSA_ILi128EEESG_SF_EEENS5_IJNSS_IS1J_SC_EENSS_ISG_SC_EEEEESI_SJ_SI_SJ_NS1E_6fusion15FusionCallbacksIS1I_NS1O_17LinearCombinationISI_fSI_fLNS_15FloatRoundStyleE2EEES1K_S1N_JEEENS4_5SM1004TMEM4LOAD26SM100_TMEM_LOAD_32dp32b16xENS4_13SM90_TMA_LOADENS11_INS12_ILi1ELi4ELi3EEES15_NSS_INS5_IJS16_SG_EEENS5_IJSG_SC_EEEEEEENS4_39AutoVectorizingCopyWithAssumedAlignmentILi128EEENS4_14SM90_TMA_STOREES23_S25_S25_EEEvvEEEEvNT_6ParamsE)
        .other          _ZN7cutlass13device_kernelINS_4gemm6kernel13GemmUniversalIN4cute5tupleIJiiiiEEENS1_10collective13CollectiveMmaINS1_35MainloopSm100TmaUmmaWarpSpecializedILi3ELi2ELi4ENS5_IJNS4_1CILi2EEENSA_ILi1EEESC_EEEEENS5_IJNSA_ILi256EEENSA_ILi16EEESF_EEENS_6half_tENS5_IJlSC_lEEESI_SJ_NS4_8TiledMMAINS4_8MMA_AtomIJNS4_26SM100_MMA_F16BF16_2x1SM_SSISI_SI_fLi256ELi16ELNS4_4UMMA5MajorE0ELSO_0ELNSN_7ScaleInE0ELSP_0EEEEEENS4_6LayoutINS5_IJSC_SC_SC_EEENS5_IJNSA_ILi0EEESU_SU_EEEEENS5_IJNS4_10UnderscoreESX_SX_EEEEENS4_18SM100_TMA_2SM_LOADENS4_14ComposedLayoutINS4_7SwizzleILi3ELi4ELi3EEENS4_18smem_ptr_flag_bitsILi16EEENSS_INS5_IJNSA_ILi8EEENSA_ILi64EEEEEENS5_IJS17_SC_EEEEEEEvNS4_8identityES10_S1B_vS1C_EENS_8epilogue10collective18CollectiveEpilogueINS1E_23Sm100TmaWarpSpecializedILi2ELi1ELi16ELb1ELb0EEEJNS5_IJNSA_ILi128EEESG_SF_EEENS5_IJNSS_IS1J_SC_EENSS_ISG_SC_EEEEESI_SJ_SI_SJ_NS1E_6fusion15FusionCallbacksIS1I_NS1O_17LinearCombinationISI_fSI_fLNS_15FloatRoundStyleE2EEES1K_S1N_JEEENS4_5SM1004TMEM4LOAD26SM100_TMEM_LOAD_32dp32b16xENS4_13SM90_TMA_LOADENS11_INS12_ILi1ELi4ELi3EEES15_NSS_INS5_IJS16_SG_EEENS5_IJSG_SC_EEEEEEENS4_39AutoVectorizingCopyWithAssumedAlignmentILi128EEENS4_14SM90_TMA_STOREES23_S25_S25_EEEvvEEEEvNT_6ParamsE,@"STO_CUDA_ENTRY STV_DEFAULT"
_ZN7cutlass13device_kernelINS_4gemm6kernel13GemmUniversalIN4cute5tupleIJiiiiEEENS1_10collective13CollectiveMmaINS1_35MainloopSm100TmaUmmaWarpSpecializedILi3ELi2ELi4ENS5_IJNS4_1CILi2EEENSA_ILi1EEESC_EEEEENS5_IJNSA_ILi256EEENSA_ILi16EEESF_EEENS_6half_tENS5_IJlSC_lEEESI_SJ_NS4_8TiledMMAINS4_8MMA_AtomIJNS4_26SM100_MMA_F16BF16_2x1SM_SSISI_SI_fLi256ELi16ELNS4_4UMMA5MajorE0ELSO_0ELNSN_7ScaleInE0ELSP_0EEEEEENS4_6LayoutINS5_IJSC_SC_SC_EEENS5_IJNSA_ILi0EEESU_SU_EEEEENS5_IJNS4_10UnderscoreESX_SX_EEEEENS4_18SM100_TMA_2SM_LOADENS4_14ComposedLayoutINS4_7SwizzleILi3ELi4ELi3EEENS4_18smem_ptr_flag_bitsILi16EEENSS_INS5_IJNSA_ILi8EEENSA_ILi64EEEEEENS5_IJS17_SC_EEEEEEEvNS4_8identityES10_S1B_vS1C_EENS_8epilogue10collective18CollectiveEpilogueINS1E_23Sm100TmaWarpSpecializedILi2ELi1ELi16ELb1ELb0EEEJNS5_IJNSA_ILi128EEESG_SF_EEENS5_IJNSS_IS1J_SC_EENSS_ISG_SC_EEEEESI_SJ_SI_SJ_NS1E_6fusion15FusionCallbacksIS1I_NS1O_17LinearCombinationISI_fSI_fLNS_15FloatRoundStyleE2EEES1K_S1N_JEEENS4_5SM1004TMEM4LOAD26SM100_TMEM_LOAD_32dp32b16xENS4_13SM90_TMA_LOADENS11_INS12_ILi1ELi4ELi3EEES15_NSS_INS5_IJS16_SG_EEENS5_IJSG_SC_EEEEEEENS4_39AutoVectorizingCopyWithAssumedAlignmentILi128EEENS4_14SM90_TMA_STOREES23_S25_S25_EEEvvEEEEvNT_6ParamsE:
[----:B------:R-:W1:Y:S01]  /*0000*/  LDC R1, c[0x0][0x37c] ;  /* 0x0000df00ff017b82 */ /* 0x000e620000000800 */
[----:B------:R-:W2:Y:S01]  /*0010*/  S2R R87, SR_TID.X ;  /* 0x0000000000577919 */ /* 0x000ea20000002100 */
[----:B------:R-:W3:Y:S06]  /*0020*/  LDCU.64 UR8, c[0x0][0x890] ;  /* 0x00011200ff0877ac */ /* 0x000eec0008000a00 */
[----:B------:R-:W4:Y:S01]  /*0030*/  S2UR UR46, SR_CgaCtaId ;  /* 0x00000000002e79c3 */ /* 0x000f220000008800 */
[----:B------:R-:W-:Y:S02]  /*0040*/  PRMT R70, RZ, 0x7610, R70 ;  /* 0x00007610ff467816 */ /* 0x000fe40000000046 */
[----:B------:R-:W-:Y:S01]  /*0050*/  ELECT P1, URZ, PT ;  /* 0x0000000000ff782f */ /* 0x000fe20003820000 */
[----:B------:R-:W1:Y:S01]  /*0060*/  LDCU.64 UR44, c[0x0][0x358] ;  /* 0x00006b00ff2c77ac */ /* 0x000e620008000a00 */
[----:B---3--:R-:W-:-:S04]  /*0070*/  UISETP.NE.U32.AND UP0, UPT, UR8, URZ, UPT ;  /* 0x000000ff0800728c */ /* 0x008fc8000bf05070 */
[----:B------:R-:W-:Y:S02]  /*0080*/  UISETP.NE.AND.EX UP0, UPT, UR9, URZ, UPT, UP0 ;  /* 0x000000ff0900728c */ /* 0x000fe4000bf05300 */
[----:B----4-:R-:W-:Y:S02]  /*0090*/  ULOP3.LUT UR5, UR46, 0x1, URZ, 0xc0, !UPT ;  /* 0x000000012e057892 */ /* 0x010fe4000f8ec0ff */
[----:B------:R-:W-:Y:S01]  /*00a0*/  ULOP3.LUT UR4, UR46, 0x1, URZ, 0x3c, !UPT ;  /* 0x000000012e047892 */ /* 0x000fe2000f8e3cff */
[----:B--2---:R-:W-:-:S03]  /*00b0*/  SHF.R.U32.HI R74, RZ, 0x5, R87 ;  /* 0x00000005ff4a7819 */ /* 0x004fc60000011657 */
[----:B------:R-:W-:Y:S02]  /*00c0*/  IMAD.U32 R12, RZ, RZ, UR5 ;  /* 0x00000005ff0c7e24 */ /* 0x000fe4000f8e00ff */
[----:B------:R-:W-:Y:S01]  /*00d0*/  IMAD.U32 R9, RZ, RZ, UR4 ;  /* 0x00000004ff097e24 */ /* 0x000fe2000f8e00ff */
[----:B------:R-:W2:Y:S02]  /*00e0*/  SHFL.IDX PT, R0, R74, RZ, 0x1f ;  /* 0x00001fff4a007589 */ /* 0x000ea400000e0000 */
[----:B--2---:R-:W-:Y:S01]  /*00f0*/  R2UR UR10, R0 ;  /* 0x00000000000a72ca */ /* 0x004fe200000e0000 */
[----:B-1----:R-:W-:-:S14]  /*0100*/  BRA.U UP0, `(.L_x_0) ;  /* 0x00000001002c7547 */ /* 0x002fdc000b800000 */
[----:B------:R-:W1:Y:S02]  /*0110*/  LDCU.64 UR4, c[0x0][0x888] ;  /* 0x00011100ff0477ac */ /* 0x000e640008000a00 */
[----:B-1----:R-:W-:-:S04]  /*0120*/  UISETP.NE.U32.AND UP0, UPT, UR4, URZ, UPT ;  /* 0x000000ff0400728c */ /* 0x002fc8000bf05070 */
[----:B------:R-:W-:-:S09]  /*0130*/  UISETP.NE.AND.EX UP0, UPT, UR5, URZ, UPT, UP0 ;  /* 0x000000ff0500728c */ /* 0x000fd2000bf05300 */
[----:B------:R-:W-:Y:S05]  /*0140*/  BRA.U !UP0, `(.L_x_1) ;  /* 0x0000000108107547 */ /* 0x000fea000b800000 */
[----:B------:R-:W1:Y:S02]  /*0150*/  LDC.64 R2, c[0x0][0x888] ;  /* 0x00022200ff027b82 */ /* 0x000e640000000a00 */
[----:B-1----:R1:W5:Y:S01]  /*0160*/  LDG.E R35, desc[UR44][R2.64] ;  /* 0x0000002c02237981 */ /* 0x002362000c1e1900 */
[----:B------:R-:W-:Y:S01]  /*0170*/  HFMA2 R70, -RZ, RZ, 0, 5.9604644775390625e-08 ;  /* 0x00000001ff467431 */ /* 0x000fe200000001ff */
[----:B------:R-:W-:Y:S05]  /*0180*/  BRA `(.L_x_0) ;  /* 0x00000000000c7947 */ /* 0x000fea0003800000 */
.L_x_1:
[----:B------:R-:W1:Y:S01]  /*0190*/  LDCU UR4, c[0x0][0x880] ;  /* 0x00011000ff0477ac */ /* 0x000e620008000800 */
[----:B------:R-:W-:Y:S01]  /*01a0*/  HFMA2 R70, -RZ, RZ, 0, 5.9604644775390625e-08 ;  /* 0x00000001ff467431 */ /* 0x000fe200000001ff */
[----:B-1----:R-:W-:-:S07]  /*01b0*/  MOV R35, UR4 ;  /* 0x0000000400237c02 */ /* 0x002fce0008000f00 */
.L_x_0:
[----:B------:R-:W2:Y:S02]  /*01c0*/  LDCU.64 UR4, c[0x0][0x8b0] ;  /* 0x00011600ff0477ac */ /* 0x000ea40008000a00 */
[----:B--2---:R-:W-:-:S04]  /*01d0*/  UISETP.NE.U32.AND UP0, UPT, UR4, URZ, UPT ;  /* 0x000000ff0400728c */ /* 0x004fc8000bf05070 */
[----:B------:R-:W-:-:S09]  /*01e0*/  UISETP.NE.AND.EX UP0, UPT, UR5, URZ, UPT, UP0 ;  /* 0x000000ff0500728c */ /* 0x000fd2000bf05300 */
[----:B------:R-:W-:Y:S05]  /*01f0*/  BRA.U UP0, `(.L_x_2) ;  /* 0x0000000100247547 */ /* 0x000fea000b800000 */
[----:B------:R-:W2:Y:S02]  /*0200*/  LDCU.64 UR4, c[0x0][0x8a8] ;  /* 0x00011500ff0477ac */ /* 0x000ea40008000a00 */
[----:B--2---:R-:W-:-:S04]  /*0210*/  UISETP.NE.U32.AND UP0, UPT, UR4, URZ, UPT ;  /* 0x000000ff0400728c */ /* 0x004fc8000bf05070 */
[----:B------:R-:W-:-:S09]  /*0220*/  UISETP.NE.AND.EX UP0, UPT, UR5, URZ, UPT, UP0 ;  /* 0x000000ff0500728c */ /* 0x000fd2000bf05300 */
[----:B------:R-:W-:Y:S05]  /*0230*/  BRA.U !UP0, `(.L_x_3) ;  /* 0x00000001080c7547 */ /* 0x000fea000b800000 */
[----:B------:R-:W2:Y:S02]  /*0240*/  LDC.64 R32, c[0x0][0x8a8] ;  /* 0x00022a00ff207b82 */ /* 0x000ea40000000a00 */
[----:B--2---:R2:W5:Y:S01]  /*0250*/  LDG.E R32, desc[UR44][R32.64] ;  /* 0x0000002c20207981 */ /* 0x004562000c1e1900 */
[----:B------:R-:W-:Y:S05]  /*0260*/  BRA `(.L_x_2) ;  /* 0x0000000000087947 */ /* 0x000fea0003800000 */
.L_x_3:
[----:B------:R-:W2:Y:S02]  /*0270*/  LDCU UR4, c[0x0][0x8a0] ;  /* 0x00011400ff0477ac */ /* 0x000ea40008000800 */
[----:B--2---:R-:W-:Y:S02]  /*0280*/  MOV R32, UR4 ;  /* 0x0000000400207c02 */ /* 0x004fe40008000f00 */
.L_x_2:
[----:B------:R-:W-:Y:S01]  /*0290*/  IMAD.U32 R0, RZ, RZ, UR10 ;  /* 0x0000000aff007e24 */ /* 0x000fe2000f8e00ff */
[----:B------:R-:W-:Y:S04]  /*02a0*/  BSSY.RECONVERGENT B0, `(.L_x_4) ;  /* 0x000000c000007945 */ /* 0x000fe80003800200 */
[C---:B------:R-:W-:Y:S02]  /*02b0*/  ISETP.NE.OR P2, PT, R0.reuse, 0x1, !P1 ;  /* 0x000000010000780c */ /* 0x040fe40004f45670 */
[----:B------:R-:W-:-:S11]  /*02c0*/  ISETP.NE.OR P0, PT, R0, 0x3, !P1 ;  /* 0x000000030000780c */ /* 0x000fd60004f05670 */
[----:B------:R-:W-:Y:S05]  /*02d0*/  @P2 BRA `(.L_x_5) ;  /* 0x0000000000202947 */ /* 0x000fea0003800000 */
[----:B------:R-:W3:Y:S02]  /*02e0*/  LDCU.64 UR4, c[0x0][0x348] ;  /* 0x00006900ff0477ac */ /* 0x000ee40008000a00 */
[----:B---3--:R-:W-:Y:S02]  /*02f0*/  UIADD3 UR6, UP1, UPT, UR4, 0x80, URZ ;  /* 0x0000008004067890 */ /* 0x008fe4000ff3e0ff */
[----:B------:R-:W-:Y:S02]  /*0300*/  UIADD3 UR4, UP0, UPT, UR4, 0x180, URZ ;  /* 0x0000018004047890 */ /* 0x000fe4000ff1e0ff */
[----:B------:R-:W-:Y:S02]  /*0310*/  UIADD3.X UR7, UPT, UPT, URZ, UR5, URZ, UP1, !UPT ;  /* 0x00000005ff077290 */ /* 0x000fe40008ffe4ff */
[----:B------:R-:W-:-:S07]  /*0320*/  UIADD3.X UR5, UPT, UPT, URZ, UR5, URZ, UP0, !UPT ;  /* 0x00000005ff057290 */ /* 0x000fce00087fe4ff */
[----:B------:R3:W-:Y:S02]  /*0330*/  UTMACCTL.PF [UR6] ;  /* 0x00000000060079b9 */ /* 0x0007e40008040000 */
[----:B------:R3:W-:Y:S02]  /*0340*/  UTMACCTL.PF [UR4] ;  /* 0x00000000040079b9 */ /* 0x0007e40008040000 */
[----:B---3--:R-:W-:Y:S01]  /*0350*/  NOP ;  /* 0x0000000000007918 */ /* 0x008fe20000000000 */
.L_x_5:
[----:B------:R-:W-:Y:S05]  /*0360*/  BSYNC.RECONVERGENT B0 ;  /* 0x0000000000007941 */ /* 0x000fea0003800200 */
.L_x_4:
[----:B------:R-:W-:Y:S04]  /*0370*/  BSSY.RECONVERGENT B0, `(.L_x_6) ;  /* 0x000000a000007945 */ /* 0x000fe80003800200 */
        /* <DEDUP_REMOVED lines=9> */
.L_x_7:
[----:B------:R-:W-:Y:S05]  /*0410*/  BSYNC.RECONVERGENT B0 ;  /* 0x0000000000007941 */ /* 0x000fea0003800200 */
.L_x_6:
[----:B------:R-:W3:Y:S01]  /*0420*/  LDCU.64 UR4, c[0x0][0x888] ;  /* 0x00011100ff0477ac */ /* 0x000ee20008000a00 */
[----:B------:R-:W-:Y:S02]  /*0430*/  UISETP.EQ.U32.AND UP1, UPT, UR8, URZ, UPT ;  /* 0x000000ff0800728c */ /* 0x000fe4000bf22070 */
[----:B------:R-:W-:Y:S02]  /*0440*/  UPLOP3.LUT UP5, UPT, UPT, UPT, UPT, 0x80, 0x8 ;  /* 0x000000000008789c */ /* 0x000fe40003faf070 */
[----:B---3--:R-:W-:-:S04]  /*0450*/  UISETP.NE.U32.AND UP0, UPT, UR4, URZ, UPT ;  /* 0x000000ff0400728c */ /* 0x008fc8000bf05070 */
[----:B------:R-:W-:-:S04]  /*0460*/  UISETP.NE.AND.EX UP0, UPT, UR5, URZ, UPT, UP0 ;  /* 0x000000ff0500728c */ /* 0x000fc8000bf05300 */
[----:B------:R-:W-:-:S04]  /*0470*/  UISETP.EQ.OR.EX UP2, UPT, UR9, URZ, !UP0, UP1 ;  /* 0x000000ff0900728c */ /* 0x000fc8000c742710 */
[----:B------:R-:W-:-:S05]  /*0480*/  UP2UR UR38, UPR, URZ, 0x4 ;  /* 0x00000004ff267883 */ /* 0x000fca0008000000 */
[----:B------:R-:W-:Y:S07]  /*0490*/  BRA.U !UP2, `(.L_x_8) ;  /* 0x000000010a207547 */ /* 0x000fee000b800000 */
[----:B------:R-:W-:Y:S01]  /*04a0*/  UISETP.NE.U32.AND UP2, UPT, UR8, URZ, UPT ;  /* 0x000000ff0800728c */ /* 0x000fe2000bf45070 */
[----:B-----5:R-:W-:Y:S01]  /*04b0*/  FSETP.NEU.AND P0, PT, R35, RZ, PT ;  /* 0x000000ff2300720b */ /* 0x020fe20003f0d000 */
[----:B------:R-:W-:Y:S02]  /*04c0*/  USEL UR4, URZ, 0xffffffff, UP0 ;  /* 0xffffffffff047887 */ /* 0x000fe40008000000 */
[----:B------:R-:W-:-:S10]  /*04d0*/  UISETP.NE.AND.EX UP2, UPT, UR9, URZ, UPT, UP2 ;  /* 0x000000ff0900728c */ /* 0x000fd4000bf45320 */
[----:B------:R-:W-:Y:S01]  /*04e0*/  VOTEU.ANY UP1, P0 ;  /* 0x0000000000ff7886 */ /* 0x000fe20000020100 */
[----:B------:R-:W-:-:S04]  /*04f0*/  @!UP2 USEL UR4, URZ, 0xffffffff, UP1 ;  /* 0xffffffffff04a887 */ /* 0x000fc80008800000 */
[----:B------:R-:W-:-:S04]  /*0500*/  ULOP3.LUT UR4, UR4, 0x1, URZ, 0xc0, !UPT ;  /* 0x0000000104047892 */ /* 0x000fc8000f8ec0ff */
[----:B------:R-:W-:-:S11]  /*0510*/  UISETP.NE.U32.AND UP5, UPT, UR4, 0x1, UPT ;  /* 0x000000010400788c */ /* 0x000fd6000bfa5070 */
.L_x_8:
[----:B------:R-:W3:Y:S01]  /*0520*/  SHFL.IDX PT, R0, R74, RZ, 0x1f ;  /* 0x00001fff4a007589 */ /* 0x000ee200000e0000 */
[----:B------:R-:W-:Y:S01]  /*0530*/  R2UR UR4, R12 ;  /* 0x000000000c0472ca */ /* 0x000fe200000e0000 */
[----:B------:R-:W-:-:S04]  /*0540*/  UISETP.NE.AND UP1, UPT, UR10, 0x2, UPT ;  /* 0x000000020a00788c */ /* 0x000fc8000bf25270 */
[----:B------:R-:W-:-:S08]  /*0550*/  USEL UR37, URZ, 0x1, UP1 ;  /* 0x00000001ff257887 */ /* 0x000fd00008800000 */
[----:B------:R-:W-:-:S06]  /*0560*/  UISETP.EQ.AND UP2, UPT, UR4, URZ, !UP1 ;  /* 0x000000ff0400728c */ /* 0x000fcc000cf42270 */
[----:B------:R-:W-:Y:S02]  /*0570*/  PLOP3.LUT P5, PT, P1, PT, UP2, 0x80, 0x8 ;  /* 0x000000000008781c */ /* 0x000fe40000faf028 */
[----:B---3--:R-:W-:-:S13]  /*0580*/  ISETP.NE.AND P0, PT, R0, RZ, PT ;  /* 0x000000ff0000720c */ /* 0x008fda0003f05270 */
[----:B------:R-:W-:Y:S05]  /*0590*/  @P0 BRA `(.L_x_9) ;  /* 0x00000000003c0947 */ /* 0x000fea0003800000 */
[----:B------:R-:W-:Y:S01]  /*05a0*/  UMOV UR4, 0x400 ;  /* 0x0000040000047882 */ /* 0x000fe20000000000 */
[----:B------:R-:W-:Y:S01]  /*05b0*/  UMOV UR6, 0x1 ;  /* 0x0000000100067882 */ /* 0x000fe20000000000 */
[----:B------:R-:W-:Y:S02]  /*05c0*/  ULEA UR4, UR46, UR4, 0x18 ;  /* 0x000000042e047291 */ /* 0x000fe4000f8ec0ff */
[----:B------:R-:W-:-:S04]  /*05d0*/  UIADD3 UR6, UPT, UPT, -UR6, 0x100000, URZ ;  /* 0x0010000006067890 */ /* 0x000fc8000fffe1ff */
[----:B------:R-:W-:Y:S02]  /*05e0*/  USHF.L.U32 UR7, UR6, 0xb, URZ ;  /* 0x0000000b06077899 */ /* 0x000fe400080006ff */
[----:B------:R-:W-:Y:S01]  /*05f0*/  USHF.L.U32 UR6, UR6, 0x1, URZ ;  /* 0x0000000106067899 */ /* 0x000fe200080006ff */
[----:B------:R-:W-:Y:S01]  /*0600*/  ELECT P0, URZ, PT ;  /* 0x0000000000ff782f */ /* 0x000fe20003800000 */
[----:B------:R-:W3:Y:S10]  /*0610*/  FENCE.VIEW.ASYNC.S ;  /* 0x00000000000073c6 */ /* 0x000ef40000000000 */
[----:B---3--:R3:W4:Y:S01]  /*0620*/  SYNCS.EXCH.64 URZ, [UR4], UR6 ;  /* 0x0000000604ff75b2 */ /* 0x0087220008000100 */
[----:B------:R3:W1:Y:S01]  /*0630*/  SYNCS.EXCH.64 URZ, [UR4+0x18], UR6 ;  /* 0x0000180604ff75b2 */ /* 0x0006620008000100 */
[----:B------:R3:W1:Y:S01]  /*0640*/  SYNCS.EXCH.64 URZ, [UR4+0x8], UR6 ;  /* 0x0000080604ff75b2 */ /* 0x0006620008000100 */
[----:B------:R3:W1:Y:S01]  /*0650*/  SYNCS.EXCH.64 URZ, [UR4+0x20], UR6 ;  /* 0x0000200604ff75b2 */ /* 0x0006620008000100 */
[----:B------:R3:W1:Y:S01]  /*0660*/  SYNCS.EXCH.64 URZ, [UR4+0x10], UR6 ;  /* 0x0000100604ff75b2 */ /* 0x0006620008000100 */
[----:B------:R3:W1:Y:S01]  /*0670*/  SYNCS.EXCH.64 URZ, [UR4+0x28], UR6 ;  /* 0x0000280604ff75b2 */ /* 0x0006620008000100 */
[----:B------:R-:W-:Y:S01]  /*0680*/  NOP ;  /* 0x0000000000007918 */ /* 0x000fe20000000000 */
.L_x_9:
[----:B------:R-:W2:Y:S01]  /*0690*/  SHFL.IDX PT, R0, R74, RZ, 0x1f ;  /* 0x00001fff4a007589 */ /* 0x000ea200000e0000 */
[----:B------:R-:W-:Y:S01]  /*06a0*/  NOP ;  /* 0x0000000000007918 */ /* 0x000fe20000000000 */
[----:B--2---:R-:W-:-:S13]  /*06b0*/  ISETP.NE.AND P0, PT, R0, 0x1, PT ;  /* 0x000000010000780c */ /* 0x004fda0003f05270 */
[----:B------:R-:W-:Y:S05]  /*06c0*/  @P0 BRA `(.L_x_10) ;  /* 0x0000000000440947 */ /* 0x000fea0003800000 */
[----:B---3--:R-:W-:Y:S01]  /*06d0*/  UMOV UR4, 0x400 ;  /* 0x0000040000047882 */ /* 0x008fe20000000000 */
[----:B------:R-:W-:Y:S01]  /*06e0*/  UMOV UR8, 0x20 ;  /* 0x0000002000087882 */ /* 0x000fe20000000000 */
[----:B------:R-:W-:Y:S01]  /*06f0*/  UMOV UR6, 0x80 ;  /* 0x0000008000067882 */ /* 0x000fe20000000000 */
[----:B------:R-:W-:Y:S02]  /*0700*/  ULEA UR4, UR46, UR4, 0x18 ;  /* 0x000000042e047291 */ /* 0x000fe4000f8ec0ff */
[----:B------:R-:W-:-:S04]  /*0710*/  UIADD3 UR8, UPT, UPT, -UR8, 0x100000, URZ ;  /* 0x0010000008087890 */ /* 0x000fc8000fffe1ff */
[----:B------:R-:W-:Y:S02]  /*0720*/  USHF.L.U32 UR9, UR8, 0xb, URZ ;  /* 0x0000000b08097899 */ /* 0x000fe400080006ff */
[----:B------:R-:W-:Y:S02]  /*0730*/  USHF.L.U32 UR8, UR8, 0x1, URZ ;  /* 0x0000000108087899 */ /* 0x000fe400080006ff */
[----:B------:R-:W-:-:S04]  /*0740*/  UIADD3 UR6, UPT, UPT, -UR6, 0x100000, URZ ;  /* 0x0010000006067890 */ /* 0x000fc8000fffe1ff */
[----:B------:R-:W-:Y:S02]  /*0750*/  USHF.L.U32 UR7, UR6, 0xb, URZ ;  /* 0x0000000b06077899 */ /* 0x000fe400080006ff */
[----:B------:R-:W-:Y:S01]  /*0760*/  USHF.L.U32 UR6, UR6, 0x1, URZ ;  /* 0x0000000106067899 */ /* 0x000fe200080006ff */
[----:B------:R-:W-:Y:S01]  /*0770*/  ELECT P0, URZ, PT ;  /* 0x0000000000ff782f */ /* 0x000fe20003800000 */
[----:B------:R-:W2:Y:S02]  /*0780*/  FENCE.VIEW.ASYNC.S ;  /* 0x00000000000073c6 */ /* 0x000ea40000000000 */
[----:B--2---:R2:W3:Y:S08]  /*0790*/  SYNCS.EXCH.64 URZ, [UR4+0x30], UR8 ;  /* 0x0000300804ff75b2 */ /* 0x0044f00008000100 */
[----:B------:R2:W1:Y:S01]  /*07a0*/  SYNCS.EXCH.64 URZ, [UR4+0x40], UR6 ;  /* 0x0000400604ff75b2 */ /* 0x0004620008000100 */
[----:B------:R2:W1:Y:S01]  /*07b0*/  SYNCS.EXCH.64 URZ, [UR4+0x38], UR8 ;  /* 0x0000380804ff75b2 */ /* 0x0004620008000100 */
[----:B------:R2:W1:Y:S01]  /*07c0*/  SYNCS.EXCH.64 URZ, [UR4+0x48], UR6 ;  /* 0x0000480604ff75b2 */ /* 0x0004620008000100 */
[----:B------:R-:W-:Y:S01]  /*07d0*/  NOP ;  /* 0x0000000000007918 */ /* 0x000fe20000000000 */
.L_x_10:
[----:B------:R-:W4:Y:S01]  /*07e0*/  SHFL.IDX PT, R0, R74, RZ, 0x1f ;  /* 0x00001fff4a007589 */ /* 0x000f2200000e0000 */
[----:B------:R-:W-:Y:S01]  /*07f0*/  NOP ;  /* 0x0000000000007918 */ /* 0x000fe20000000000 */
[----:B----4-:R-:W-:-:S13]  /*0800*/  ISETP.NE.AND P0, PT, R0, 0x3, PT ;  /* 0x000000030000780c */ /* 0x010fda0003f05270 */
[----:B------:R-:W-:Y:S05]  /*0810*/  @P0 BRA `(.L_x_11) ;  /* 0x00000000002c0947 */ /* 0x000fea0003800000 */
[----:B--23--:R-:W-:Y:S01]  /*0820*/  UMOV UR6, 0x400 ;  /* 0x0000040000067882 */ /* 0x00cfe20000000000 */
[----:B------:R-:W-:Y:S01]  /*0830*/  UMOV UR4, 0x20 ;  /* 0x0000002000047882 */ /* 0x000fe20000000000 */
[----:B------:R-:W-:Y:S02]  /*0840*/  ULEA UR6, UR46, UR6, 0x18 ;  /* 0x000000062e067291 */ /* 0x000fe4000f8ec0ff */
[----:B------:R-:W-:-:S04]  /*0850*/  UIADD3 UR4, UPT, UPT, -UR4, 0x100000, URZ ;  /* 0x0010000004047890 */ /* 0x000fc8000fffe1ff */
[----:B------:R-:W-:Y:S02]  /*0860*/  USHF.L.U32 UR5, UR4, 0xb, URZ ;  /* 0x0000000b04057899 */ /* 0x000fe400080006ff */
[----:B------:R-:W-:Y:S01]  /*0870*/  USHF.L.U32 UR4, UR4, 0x1, URZ ;  /* 0x0000000104047899 */ /* 0x000fe200080006ff */
[----:B------:R-:W-:Y:S01]  /*0880*/  ELECT P0, URZ, PT ;  /* 0x0000000000ff782f */ /* 0x000fe20003800000 */
[----:B------:R-:W2:Y:S10]  /*0890*/  FENCE.VIEW.ASYNC.S ;  /* 0x00000000000073c6 */ /* 0x000eb40000000000 */
[----:B--2---:R4:W2:Y:S01]  /*08a0*/  SYNCS.EXCH.64 URZ, [UR6+0x50], UR4 ;  /* 0x0000500406ff75b2 */ /* 0x0048a20008000100 */
[----:B------:R4:W3:Y:S02]  /*08b0*/  SYNCS.EXCH.64 URZ, [UR6+0x58], UR4 ;  /* 0x0000580406ff75b2 */ /* 0x0008e40008000100 */
[----:B----4-:R-:W-:Y:S01]  /*08c0*/  NOP ;  /* 0x0000000000007918 */ /* 0x010fe20000000000 */
.L_x_11:
[----:B------:R-:W4:Y:S01]  /*08d0*/  SHFL.IDX PT, R0, R74, RZ, 0x1f ;  /* 0x00001fff4a007589 */ /* 0x000f2200000e0000 */
[----:B------:R-:W-:Y:S01]  /*08e0*/  NOP ;  /* 0x0000000000007918 */ /* 0x000fe20000000000 */
[----:B----4-:R-:W-:-:S13]  /*08f0*/  ISETP.NE.AND P0, PT, R0, 0x4, PT ;  /* 0x000000040000780c */ /* 0x010fda0003f05270 */
[----:B------:R-:W-:Y:S05]  /*0900*/  @P0 BRA `(.L_x_12) ;  /* 0x0000000000480947 */ /* 0x000fea0003800000 */
[----:B--23--:R-:W-:Y:S01]  /*0910*/  UMOV UR4, 0x1e0 ;  /* 0x000001e000047882 */ /* 0x00cfe20000000000 */
[----:B------:R-:W-:Y:S01]  /*0920*/  UMOV UR6, 0x400 ;  /* 0x0000040000067882 */ /* 0x000fe20000000000 */
[----:B------:R-:W-:Y:S01]  /*0930*/  USEL UR4, UR4, 0x1a0, UP5 ;  /* 0x000001a004047887 */ /* 0x000fe2000a800000 */
        /* <DEDUP_REMOVED lines=10> */
[----:B--2---:R4:W2:Y:S08]  /*09e0*/  SYNCS.EXCH.64 URZ, [UR6+0x60], UR8 ;  /* 0x0000600806ff75b2 */ /* 0x0048b00008000100 */
[----:B------:R4:W3:Y:S01]  /*09f0*/  SYNCS.EXCH.64 URZ, [UR6+0x70], UR4 ;  /* 0x0000700406ff75b2 */ /* 0x0008e20008000100 */
[----:B------:R4:W1:Y:S01]  /*0a00*/  SYNCS.EXCH.64 URZ, [UR6+0x68], UR8 ;  /* 0x0000680806ff75b2 */ /* 0x0008620008000100 */
[----:B------:R4:W1:Y:S02]  /*0a10*/  SYNCS.EXCH.64 URZ, [UR6+0x78], UR4 ;  /* 0x0000780406ff75b2 */ /* 0x0008640008000100 */
[----:B----4-:R-:W-:Y:S01]  /*0a20*/  NOP ;  /* 0x0000000000007918 */ /* 0x010fe20000000000 */
.L_x_12:
[----:B------:R-:W4:Y:S01]  /*0a30*/  SHFL.IDX PT, R0, R74, RZ, 0x1f ;  /* 0x00001fff4a007589 */ /* 0x000f2200000e0000 */
[----:B------:R-:W-:Y:S01]  /*0a40*/  NOP ;  /* 0x0000000000007918 */ /* 0x000fe20000000000 */
[----:B----4-:R-:W-:-:S13]  /*0a50*/  ISETP.NE.AND P0, PT, R0, 0x5, PT ;  /* 0x000000050000780c */ /* 0x010fda0003f05270 */
[----:B------:R-:W-:Y:S05]  /*0a60*/  @P0 BRA `(.L_x_13) ;  /* 0x0000000000540947 */ /* 0x000fea0003800000 */
[----:B--23--:R-:W-:Y:S01]  /*0a70*/  UMOV UR4, 0x400 ;  /* 0x0000040000047882 */ /* 0x00cfe20000000000 */
        /* <DEDUP_REMOVED lines=14> */
[----:B------:R4:W1:Y:S01]  /*0b60*/  SYNCS.EXCH.64 URZ, [UR4+0xa8], UR8 ;  /* 0x0000a80804ff75b2 */ /* 0x0008620008000100 */
[----:B------:R4:W1:Y:S01]  /*0b70*/  SYNCS.EXCH.64 URZ, [UR4+0x90], UR6 ;  /* 0x0000900604ff75b2 */ /* 0x0008620008000100 */
[----:B------:R4:W1:Y:S01]  /*0b80*/  SYNCS.EXCH.64 URZ, [UR4+0xb0], UR8 ;  /* 0x0000b00804ff75b2 */ /* 0x0008620008000100 */
[----:B------:R4:W1:Y:S01]  /*0b90*/  SYNCS.EXCH.64 URZ, [UR4+0x98], UR6 ;  /* 0x0000980604ff75b2 */ /* 0x0008620008000100 */
[----:B------:R4:W1:Y:S02]  /*0ba0*/  SYNCS.EXCH.64 URZ, [UR4+0xb8], UR8 ;  /* 0x0000b80804ff75b2 */ /* 0x0008640008000100 */
[----:B----4-:R-:W-:Y:S01]  /*0bb0*/  NOP ;  /* 0x0000000000007918 */ /* 0x010fe20000000000 */
.L_x_13:
[----:B------:R-:W4:Y:S01]  /*0bc0*/  SHFL.IDX PT, R0, R74, RZ, 0x1f ;  /* 0x00001fff4a007589 */ /* 0x000f2200000e0000 */
[----:B------:R-:W-:Y:S01]  /*0bd0*/  ISETP.NE.OR P1, PT, RZ, UR10, !P1 ;  /* 0x0000000aff007c0c */ /* 0x000fe2000cf25670 */
        /* <DEDUP_REMOVED lines=12> */
[----:B------:R4:W3:Y:S01]  /*0ca0*/  SYNCS.EXCH.64 URZ, [UR4+0xd0], UR6 ;  /* 0x0000d00604ff75b2 */ /* 0x0008e20008000100 */
[----:B------:R4:W1:Y:S01]  /*0cb0*/  SYNCS.EXCH.64 URZ, [UR4+0xc8], UR6 ;  /* 0x0000c80604ff75b2 */ /* 0x0008620008000100 */
[----:B------:R4:W1:Y:S02]  /*0cc0*/  SYNCS.EXCH.64 URZ, [UR4+0xd8], UR6 ;  /* 0x0000d80604ff75b2 */ /* 0x0008640008000100 */
[----:B----4-:R-:W-:Y:S01]  /*0cd0*/  NOP ;  /* 0x0000000000007918 */ /* 0x010fe20000000000 */
.L_x_14:
[----:B------:R-:W-:Y:S01]  /*0ce0*/  VOTEU.ALL UP1, P1 ;  /* 0x0000000000ff7886 */ /* 0x000fe20000820000 */
[----:B--23--:R-:W2:Y:S01]  /*0cf0*/  LDCU UR7, c[0x0][0x36c] ;  /* 0x00006d80ff0777ac */ /* 0x00cea20008000800 */
[----:B------:R-:W-:Y:S01]  /*0d00*/  NOP ;  /* 0x0000000000007918 */ /* 0x000fe20000000000 */
[----:B------:R-:W-:Y:S01]  /*0d10*/  LOP3.LUT R10, R87, 0x1f, RZ, 0xc0, !PT ;  /* 0x0000001f570a7812 */ /* 0x000fe200078ec0ff */
[----:B------:R-:W-:Y:S01]  /*0d20*/  UMOV UR4, 0x20 ;  /* 0x0000002000047882 */ /* 0x000fe20000000000 */
[----:B------:R-:W-:Y:S01]  /*0d30*/  @!UP1 UMOV UR6, 0x400 ;  /* 0x0000040000069882 */ /* 0x000fe20000000000 */
[----:B------:R-:W-:-:S04]  /*0d40*/  @!UP1 UIADD3 UR4, UPT, UPT, -UR4, 0x100000, URZ ;  /* 0x0010000004049890 */ /* 0x000fc8000fffe1ff */
[----:B------:R-:W-:Y:S02]  /*0d50*/  @!UP1 USHF.L.U32 UR5, UR4, 0xb, URZ ;  /* 0x0000000b04059899 */ /* 0x000fe400080006ff */
[----:B------:R-:W-:Y:S02]  /*0d60*/  @!UP1 USHF.L.U32 UR4, UR4, 0x1, URZ ;  /* 0x0000000104049899 */ /* 0x000fe400080006ff */
[----:B------:R-:W-:Y:S01]  /*0d70*/  @!UP1 ULEA UR6, UR46, UR6, 0x18 ;  /* 0x000000062e069291 */ /* 0x000fe2000f8ec0ff */
[----:B------:R-:W-:Y:S01]  /*0d80*/  VOTEU.ALL UP1, P1 ;  /* 0x0000000000ff7886 */ /* 0x000fe20000820000 */
[----:B------:R-:W-:Y:S01]  /*0d90*/  UISETP.NE.AND UP4, UPT, UR10, URZ, UPT ;  /* 0x000000ff0a00728c */ /* 0x000fe2000bf85270 */
[----:B------:R-:W3:Y:S09]  /*0da0*/  FENCE.VIEW.ASYNC.S ;  /* 0x00000000000073c6 */ /* 0x000ef20000000000 */
[----:B---3--:R3:W4:Y:S01]  /*0db0*/  @!UP1 SYNCS.EXCH.64 URZ, [UR6+0xe0], UR4 ;  /* 0x0000e00406ff95b2 */ /* 0x0087220008000100 */
[----:B--2---:R-:W-:-:S09]  /*0dc0*/  UISETP.EQ.U32.AND UP1, UPT, UR7, 0x1, UPT ;  /* 0x000000010700788c */ /* 0x004fd2000bf22070 */
[----:B------:R-:W-:Y:S05]  /*0dd0*/  BRA.U !UP1, `(.L_x_15) ;  /* 0x0000000109087547 */ /* 0x000fea000b800000 */
[----:B-1--4-:R-:W-:Y:S01]  /*0de0*/  UCGABAR_ARV ;  /* 0x00000000000079c7 */ /* 0x012fe20008000000 */
[----:B------:R-:W-:Y:S05]  /*0df0*/  BRA `(.L_x_16) ;  /* 0x0000000000047947 */ /* 0x000fea0003800000 */
.L_x_15:
[----:B-1--4-:R-:W-:Y:S01]  /*0e00*/  NOP ;  /* 0x0000000000007918 */ /* 0x012fe20000000000 */
.L_x_16:
[----:B------:R-:W1:Y:S01]  /*0e10*/  S2R R69, SR_CTAID.Y ;  /* 0x0000000000457919 */ /* 0x000e620000002600 */
[----:B------:R-:W-:-:S05]  /*0e20*/  CS2R.32 R68, SR_CgaSize ;  /* 0x0000000000447805 */ /* 0x000fca0000008a00 */
[----:B------:R-:W-:-:S05]  /*0e30*/  IMAD R68, R68, -0xa0, RZ ;  /* 0xffffff6044447824 */ /* 0x000fca00078e02ff */
[----:B---3--:R-:W-:-:S14]  /*0e40*/  R2UR UR4, R68 ;  /* 0x00000000440472ca */ /* 0x008fdc00000e0000 */
[----:B------:R-:W2:Y:S01]  /*0e50*/  LDCU UR4, c[0x0][UR4+0x2b4] ;  /* 0x00005680040477ac */ /* 0x000ea20008000800 */
[----:B------:R-:W-:-:S05]  /*0e60*/  CS2R.32 R0, SR_CgaSize ;  /* 0x0000000000007805 */ /* 0x000fca0000008a00 */
[----:B------:R-:W-:-:S06]  /*0e70*/  IMAD R0, R0, -0xa0, RZ ;  /* 0xffffff6000007824 */ /* 0x000fcc00078e02ff */
[----:B------:R-:W3:Y:S01]  /*0e80*/  LDC R0, c[0x0][R0+0x2a4] ;  /* 0x0000a90000007b82 */ /* 0x000ee20000000800 */
[----:B------:R-:W-:Y:S01]  /*0e90*/  PRMT R8, RZ, 0x7610, R8 ;  /* 0x00007610ff087816 */ /* 0x000fe20000000008 */
[----:B------:R-:W4:Y:S01]  /*0ea0*/  S2R R11, SR_CTAID.X ;  /* 0x00000000000b7919 */ /* 0x000f220000002500 */
[----:B------:R-:W-:-:S05]  /*0eb0*/  CS2R.32 R68, SR_CgaSize ;  /* 0x0000000000447805 */ /* 0x000fca0000008a00 */
[----:B------:R-:W-:-:S05]  /*0ec0*/  IMAD R68, R68, -0xa0, RZ ;  /* 0xffffff6044447824 */ /* 0x000fca00078e02ff */
[----:B------:R-:W-:-:S14]  /*0ed0*/  R2UR UR5, R68 ;  /* 0x00000000440572ca */ /* 0x000fdc00000e0000 */
[----:B------:R-:W3:Y:S01]  /*0ee0*/  LDCU UR5, c[0x0][UR5+0x2b0] ;  /* 0x00005600050577ac */ /* 0x000ee20008000800 */
[----:B------:R-:W-:Y:S01]  /*0ef0*/  UISETP.NE.AND UP2, UPT, UR10, 0x2, UPT ;  /* 0x000000020a00788c */ /* 0x000fe2000bf45270 */
[----:B------:R-:W2:Y:S01]  /*0f00*/  LDC R13, c[0x0][0xb24] ;  /* 0x0002c900ff0d7b82 */ /* 0x000ea20000000800 */
[----:B------:R-:W-:-:S05]  /*0f10*/  CS2R.32 R2, SR_CgaSize ;  /* 0x0000000000027805 */ /* 0x000fca0000008a00 */
[----:B------:R-:W-:-:S06]  /*0f20*/  IMAD R2, R2, -0xa0, RZ ;  /* 0xffffff6002027824 */ /* 0x000fcc00078e02ff */
[----:B------:R-:W3:Y:S08]  /*0f30*/  LDC R2, c[0x0][R2+0x2a0] ;  /* 0x0000a80002027b82 */ /* 0x000ef00000000800 */
[----:B------:R-:W3:Y:S01]  /*0f40*/  LDC R26, c[0x0][0xb24] ;  /* 0x0002c900ff1a7b82 */ /* 0x000ee20000000800 */
[----:B-1----:R-:W-:-:S07]  /*0f50*/  I2FP.F32.U32 R3, R69 ;  /* 0x0000004500037245 */ /* 0x002fce0000201000 */
[----:B------:R-:W1:Y:S01]  /*0f60*/  S2UR UR60, SR_CTAID.Z ;  /* 0x00000000003c79c3 */ /* 0x000e620000002700 */
[----:B--2---:R-:W-:Y:S01]  /*0f70*/  ISETP.GE.AND P0, PT, R13, 0x1, PT ;  /* 0x000000010d00780c */ /* 0x004fe20003f06270 */
[----:B----4-:R-:W-:Y:S01]  /*0f80*/  IMAD.MOV.U32 R63, RZ, RZ, R11 ;  /* 0x000000ffff3f7224 */ /* 0x010fe200078e000b */
[----:B------:R-:W-:Y:S01]  /*0f90*/  I2FP.F32.U32 R4, R11 ;  /* 0x0000000b00047245 */ /* 0x000fe20000201000 */
[----:B------:R-:W-:Y:S01]  /*0fa0*/  FMUL R3, R3, UR4 ;  /* 0x0000000403037c20 */ /* 0x000fe20008400000 */
[----:B------:R-:W2:Y:S03]  /*0fb0*/  LDCU UR4, c[0x0][0xb30] ;  /* 0x00016600ff0477ac */ /* 0x000ea60008000800 */
[----:B---3--:R-:W-:Y:S01]  /*0fc0*/  FMUL R4, R4, UR5 ;  /* 0x0000000504047c20 */ /* 0x008fe20008400000 */
[----:B------:R-:W3:Y:S08]  /*0fd0*/  F2I.U32.TRUNC.NTZ R62, R3 ;  /* 0x00000003003e7305 */ /* 0x000ef0000020f000 */
[----:B------:R-:W4:Y:S01]  /*0fe0*/  F2I.U32.TRUNC.NTZ R68, R4 ;  /* 0x0000000400447305 */ /* 0x000f22000020f000 */
[----:B--2---:R-:W-:Y:S01]  /*0ff0*/  UISETP.NE.AND UP3, UPT, UR4, 0x1, UPT ;  /* 0x000000010400788c */ /* 0x004fe2000bf65270 */
[----:B---3--:R-:W-:-:S05]  /*1000*/  IADD3 R62, PT, PT, -R62, RZ, RZ ;  /* 0x000000ff3e3e7210 */ /* 0x008fca0007ffe1ff */
[----:B------:R-:W-:Y:S01]  /*1010*/  IMAD R62, R0, R62, R69 ;  /* 0x0000003e003e7224 */ /* 0x000fe200078e0245 */
[----:B------:R-:W-:Y:S01]  /*1020*/  PRMT R0, RZ, 0x7610, R0 ;  /* 0x00007610ff007816 */ /* 0x000fe20000000000 */
[----:B----4-:R-:W-:-:S04]  /*1030*/  IMAD.MOV R68, RZ, RZ, -R68 ;  /* 0x000000ffff447224 */ /* 0x010fc800078e0a44 */
[----:B------:R-:W-:Y:S01]  /*1040*/  IMAD R68, R2, R68, R11 ;  /* 0x0000004402447224 */ /* 0x000fe200078e020b */
[----:B-1----:R-:W-:Y:S06]  /*1050*/  BRA.U UP4, `(.L_x_17) ;  /* 0x0000000104247547 */ /* 0x002fec000b800000 */
[----:B------:R-:W-:Y:S01]  /*1060*/  ISETP.NE.AND P1, PT, R62, RZ, PT ;  /* 0x000000ff3e00720c */ /* 0x000fe20003f25270 */
[----:B------:R-:W-:Y:S01]  /*1070*/  IMAD.MOV.U32 R0, RZ, RZ, 0x3 ;  /* 0x00000003ff007424 */ /* 0x000fe200078e00ff */
[C---:B------:R-:W-:Y:S02]  /*1080*/  LOP3.LUT R3, R68.reuse, 0xfffffffe, RZ, 0xc0, !PT ;  /* 0xfffffffe44037812 */ /* 0x040fe400078ec0ff */
[----:B------:R-:W-:Y:S02]  /*1090*/  ISETP.LT.U32.OR P1, PT, R68, 0x2, !P1 ;  /* 0x000000024400780c */ /* 0x000fe40004f21470 */
[----:B------:R-:W-:Y:S02]  /*10a0*/  SHF.L.U32 R0, R0, R3, RZ ;  /* 0x0000000300007219 */ /* 0x000fe400000006ff */
[----:B------:R-:W-:Y:S02]  /*10b0*/  SEL R5, RZ, 0x1, !P1 ;  /* 0x00000001ff057807 */ /* 0x000fe40004800000 */
[----:B------:R-:W-:-:S05]  /*10c0*/  SEL R2, RZ, 0x2, !P1 ;  /* 0x00000002ff027807 */ /* 0x000fca0004800000 */
[----:B------:R-:W-:-:S05]  /*10d0*/  IMAD.IADD R2, R5, 0x1, R2 ;  /* 0x0000000105027824 */ /* 0x000fca00078e0202 */
[----:B------:R-:W-:Y:S02]  /*10e0*/  PRMT R8, R2, 0x7610, R8 ;  /* 0x0000761002087816 */ /* 0x000fe40000000008 */
.L_x_17:
[----:B------:R-:W-:Y:S05]  /*10f0*/  @!P0 BRA `(.L_x_18) ;  /* 0x0000000000b88947 */ /* 0x000fea0003800000 */
[----:B------:R-:W1:Y:S01]  /*1100*/  LDC.64 R4, c[0x0][0xb18] ;  /* 0x0002c600ff047b82 */ /* 0x000e620000000a00 */
[----:B------:R-:W-:-:S07]  /*1110*/  ISETP.NE.AND P0, PT, R13, 0x1, PT ;  /* 0x000000010d00780c */ /* 0x000fce0003f05270 */
[----:B------:R-:W2:Y:S08]  /*1120*/  LDC R16, c[0x0][0xb0c] ;  /* 0x0002c300ff107b82 */ /* 0x000eb00000000800 */
[----:B------:R-:W3:Y:S08]  /*1130*/  LDC R15, c[0x0][0x370] ;  /* 0x0000dc00ff0f7b82 */ /* 0x000ef00000000800 */
[----:B------:R-:W4:Y:S01]  /*1140*/  LDC R18, c[0x0][0x374] ;  /* 0x0000dd00ff127b82 */ /* 0x000f220000000800 */
[----:B-1----:R-:W-:-:S07]  /*1150*/  ISETP.NE.AND P1, PT, R4, 0x1, PT ;  /* 0x000000010400780c */ /* 0x002fce0003f25270 */
[----:B------:R-:W3:Y:S01]  /*1160*/  LDC.64 R6, c[0x0][0xb10] ;  /* 0x0002c400ff067b82 */ /* 0x000ee20000000a00 */
[----:B--2---:R-:W-:-:S07]  /*1170*/  ISETP.NE.AND P2, PT, R16, 0x1, PT ;  /* 0x000000011000780c */ /* 0x004fce0003f45270 */
[----:B------:R-:W1:Y:S08]  /*1180*/  LDC R14, c[0x0][0xb20] ;  /* 0x0002c800ff0e7b82 */ /* 0x000e700000000800 */
[----:B------:R-:W2:Y:S01]  /*1190*/  LDC.64 R2, c[0x0][0xb28] ;  /* 0x0002ca00ff027b82 */ /* 0x000ea20000000a00 */
[----:B----4-:R-:W-:-:S04]  /*11a0*/  IMAD.HI.U32 R17, R18, R5, RZ ;  /* 0x0000000512117227 */ /* 0x010fc800078e00ff */
[----:B------:R-:W-:-:S04]  /*11b0*/  IMAD.HI.U32 R5, R69, R5, RZ ;  /* 0x0000000545057227 */ /* 0x000fc800078e00ff */
[----:B---3--:R-:W-:-:S04]  /*11c0*/  IMAD.HI.U32 R20, R15, R6, RZ ;  /* 0x000000060f147227 */ /* 0x008fc800078e00ff */
[----:B------:R-:W-:Y:S01]  /*11d0*/  IMAD.HI.U32 R22, R11, R6, RZ ;  /* 0x000000060b167227 */ /* 0x000fe200078e00ff */
[-C--:B------:R-:W-:Y:S02]  /*11e0*/  @P2 SHF.R.U32.HI R15, RZ, R7.reuse, R20 ;  /* 0x00000007ff0f2219 */ /* 0x080fe40000011614 */
[-C--:B-1----:R-:W-:Y:S02]  /*11f0*/  @P1 SHF.R.U32.HI R18, RZ, R14.reuse, R17 ;  /* 0x0000000eff121219 */ /* 0x082fe40000011611 */
[----:B------:R-:W-:Y:S02]  /*1200*/  SHF.R.U32.HI R14, RZ, R14, R5 ;  /* 0x0000000eff0e7219 */ /* 0x000fe40000011605 */
[----:B------:R-:W-:Y:S02]  /*1210*/  SHF.R.U32.HI R22, RZ, R7, R22 ;  /* 0x00000007ff167219 */ /* 0x000fe40000011616 */
[----:B------:R-:W-:Y:S01]  /*1220*/  SEL R5, R69, R14, !P1 ;  /* 0x0000000e45057207 */ /* 0x000fe20004800000 */
[----:B--2---:R-:W-:Y:S01]  /*1230*/  IMAD.HI.U32 R20, R18, R2, RZ ;  /* 0x0000000212147227 */ /* 0x004fe200078e00ff */
[----:B------:R-:W-:-:S02]  /*1240*/  SEL R63, R11, R22, !P2 ;  /* 0x000000160b3f7207 */ /* 0x000fc40005000000 */
[----:B------:R-:W-:Y:S01]  /*1250*/  IADD3 R7, PT, PT, -R5, RZ, RZ ;  /* 0x000000ff05077210 */ /* 0x000fe20007ffe1ff */
[----:B------:R-:W-:Y:S01]  /*1260*/  IMAD.HI.U32 R6, R15, R2, RZ ;  /* 0x000000020f067227 */ /* 0x000fe200078e00ff */
[----:B------:R-:W-:-:S03]  /*1270*/  @P0 SHF.R.U32.HI R18, RZ, R3, R20 ;  /* 0x00000003ff120219 */ /* 0x000fc60000011614 */
[----:B------:R-:W-:Y:S01]  /*1280*/  IMAD R7, R4, R7, R69 ;  /* 0x0000000704077224 */ /* 0x000fe200078e0245 */
[----:B------:R-:W-:Y:S01]  /*1290*/  @P0 SHF.R.U32.HI R15, RZ, R3, R6 ;  /* 0x00000003ff0f0219 */ /* 0x000fe20000011606 */
[----:B------:R-:W-:-:S04]  /*12a0*/  IMAD R18, R18, R13, RZ ;  /* 0x0000000d12127224 */ /* 0x000fc800078e02ff */
[----:B------:R-:W-:Y:S01]  /*12b0*/  IMAD R6, R15, R13, RZ ;  /* 0x0000000d0f067224 */ /* 0x000fe200078e02ff */
[----:B------:R-:W-:-:S04]  /*12c0*/  ISETP.GE.AND P1, PT, R5, R18, PT ;  /* 0x000000120500720c */ /* 0x000fc80003f26270 */
[----:B------:R-:W-:Y:S01]  /*12d0*/  ISETP.GE.OR P1, PT, R63, R6, P1 ;  /* 0x000000063f00720c */ /* 0x000fe20000f26670 */
[----:B------:R-:W-:-:S05]  /*12e0*/  IMAD.HI.U32 R6, R5, R2, RZ ;  /* 0x0000000205067227 */ /* 0x000fca00078e00ff */
[----:B------:R-:W-:-:S04]  /*12f0*/  SHF.R.U32.HI R6, RZ, R3, R6 ;  /* 0x00000003ff067219 */ /* 0x000fc80000011606 */
[----:B------:R-:W-:-:S03]  /*1300*/  SEL R6, R5, R6, !P0 ;  /* 0x0000000605067207 */ /* 0x000fc60004000000 */
[----:B------:R-:W-:Y:S01]  /*1310*/  @!P1 IMAD.HI.U32 R14, R63, R2, RZ ;  /* 0x000000023f0e9227 */ /* 0x000fe200078e00ff */
[----:B------:R-:W-:-:S04]  /*1320*/  IADD3 R2, PT, PT, -R6, RZ, RZ ;  /* 0x000000ff06027210 */ /* 0x000fc80007ffe1ff */
[----:B------:R-:W-:Y:S01]  /*1330*/  @!P1 SHF.R.U32.HI R14, RZ, R3, R14 ;  /* 0x00000003ff0e9219 */ /* 0x000fe2000001160e */
[----:B------:R-:W-:-:S03]  /*1340*/  IMAD R2, R13, R2, R5 ;  /* 0x000000020d027224 */ /* 0x000fc600078e0205 */
[----:B------:R-:W-:-:S05]  /*1350*/  @!P1 SEL R3, R63, R14, !P0 ;  /* 0x0000000e3f039207 */ /* 0x000fca0004000000 */
[--C-:B------:R-:W-:Y:S02]  /*1360*/  @!P1 IMAD.IADD R6, R6, 0x1, -R3.reuse ;  /* 0x0000000106069824 */ /* 0x100fe400078e0a03 */
[----:B------:R-:W-:Y:S01]  /*1370*/  @!P1 IMAD R3, R2, R15, R3 ;  /* 0x0000000f02039224 */ /* 0x000fe200078e0203 */
[----:B------:R-:W-:Y:S01]  /*1380*/  IADD3 R2, PT, PT, -R63, RZ, RZ ;  /* 0x000000ff3f027210 */ /* 0x000fe20007ffe1ff */
[----:B------:R-:W-:Y:S02]  /*1390*/  @!P1 IMAD R5, R6, R13, R63 ;  /* 0x0000000d06059224 */ /* 0x000fe400078e023f */
[----:B------:R-:W-:Y:S02]  /*13a0*/  @!P1 IMAD.MOV.U32 R63, RZ, RZ, R3 ;  /* 0x000000ffff3f9224 */ /* 0x000fe400078e0003 */
[----:B------:R-:W-:Y:S02]  /*13b0*/  IMAD R2, R16, R2, R11 ;  /* 0x0000000210027224 */ /* 0x000fe400078e020b */
[----:B------:R-:W-:-:S02]  /*13c0*/  IMAD R69, R5, R4, R7 ;  /* 0x0000000405457224 */ /* 0x000fc400078e0207 */
[----:B------:R-:W-:Y:S02]  /*13d0*/  IMAD R63, R63, R16, R2 ;  /* 0x000000103f3f7224 */ /* 0x000fe400078e0202 */
.L_x_18:
[----:B------:R-:W-:Y:S05]  /*13e0*/  BRA.U UP3, `(.L_x_19) ;  /* 0x0000000103407547 */ /* 0x000fea000b800000 */
[----:B------:R-:W1:Y:S08]  /*13f0*/  LDC.64 R2, c[0x0][0xb18] ;  /* 0x0002c600ff027b82 */ /* 0x000e700000000a00 */
[----:B------:R-:W2:Y:S08]  /*1400*/  LDC.64 R4, c[0x0][0xb10] ;  /* 0x0002c400ff047b82 */ /* 0x000eb00000000a00 */
[----:B------:R-:W3:Y:S08]  /*1410*/  LDC R6, c[0x0][0xb20] ;  /* 0x0002c800ff067b82 */ /* 0x000ef00000000800 */
[----:B------:R-:W4:Y:S01]  /*1420*/  LDC R14, c[0x0][0xb0c] ;  /* 0x0002c300ff0e7b82 */ /* 0x000f220000000800 */
[----:B-1----:R-:W-:Y:S01]  /*1430*/  IMAD.HI.U32 R3, R69, R3, RZ ;  /* 0x0000000345037227 */ /* 0x002fe200078e00ff */
[----:B------:R-:W-:-:S03]  /*1440*/  ISETP.NE.AND P0, PT, R2, 0x1, PT ;  /* 0x000000010200780c */ /* 0x000fc60003f05270 */
[----:B--2---:R-:W-:-:S05]  /*1450*/  IMAD.HI.U32 R4, R63, R4, RZ ;  /* 0x000000043f047227 */ /* 0x004fca00078e00ff */
[----:B------:R-:W-:Y:S02]  /*1460*/  SHF.R.U32.HI R4, RZ, R5, R4 ;  /* 0x00000005ff047219 */ /* 0x000fe40000011604 */
[----:B---3--:R-:W-:-:S04]  /*1470*/  SHF.R.U32.HI R6, RZ, R6, R3 ;  /* 0x00000006ff067219 */ /* 0x008fc80000011603 */
[----:B------:R-:W-:Y:S02]  /*1480*/  SEL R3, R69, R6, !P0 ;  /* 0x0000000645037207 */ /* 0x000fe40004000000 */
[----:B----4-:R-:W-:-:S04]  /*1490*/  ISETP.NE.AND P1, PT, R14, 0x1, PT ;  /* 0x000000010e00780c */ /* 0x010fc80003f25270 */
[----:B------:R-:W-:-:S05]  /*14a0*/  SEL R6, R63, R4, !P1 ;  /* 0x000000043f067207 */ /* 0x000fca0004800000 */
[----:B------:R-:W-:Y:S02]  /*14b0*/  IMAD.IADD R4, R3, 0x1, -R6 ;  /* 0x0000000103047824 */ /* 0x000fe400078e0a06 */
[----:B------:R-:W-:Y:S02]  /*14c0*/  IMAD.IADD R3, R6, 0x1, -R3 ;  /* 0x0000000106037824 */ /* 0x000fe400078e0a03 */
[----:B------:R-:W-:Y:S02]  /*14d0*/  IMAD R63, R4, R14, R63 ;  /* 0x0000000e043f7224 */ /* 0x000fe400078e023f */
[----:B------:R-:W-:Y:S02]  /*14e0*/  IMAD R69, R3, R2, R69 ;  /* 0x0000000203457224 */ /* 0x000fe400078e0245 */
.L_x_19:
[----:B------:R-:W-:Y:S05]  /*14f0*/  BRA.U !UP1, `(.L_x_20) ;  /* 0x00000001090c7547 */ /* 0x000fea000b800000 */
[----:B------:R-:W-:Y:S01]  /*1500*/  UCGABAR_WAIT ;  /* 0x0000000000007dc7 */ /* 0x000fe20008000000 */
[----:B------:R-:W-:Y:S01]  /*1510*/  CCTL.IVALL ;  /* 0x00000000ff00798f */ /* 0x000fe20002000000 */
[----:B------:R-:W-:Y:S05]  /*1520*/  BRA `(.L_x_21) ;  /* 0x0000000000047947 */ /* 0x000fea0003800000 */
.L_x_20:
[----:B------:R-:W-:Y:S06]  /*1530*/  BAR.SYNC.DEFER_BLOCKING 0x0 ;  /* 0x0000000000007b1d */ /* 0x000fec0000010000 */
.L_x_21:
[----:B------:R-:W-:Y:S05]  /*1540*/  BRA.U UP2, `(.L_x_22) ;  /* 0x0000001502bc7547 */ /* 0x000fea000b800000 */
[----:B------:R-:W1:Y:S01]  /*1550*/  LDCU UR6, c[0x0][0x38c] ;  /* 0x00007180ff0677ac */ /* 0x000e620008000800 */
[----:B------:R-:W2:Y:S01]  /*1560*/  LDC R9, c[0x0][0x370] ;  /* 0x0000dc00ff097b82 */ /* 0x000ea20000000800 */
[C---:B------:R-:W-:Y:S01]  /*1570*/  IMAD.SHL.U32 R17, R11.reuse, 0x8, RZ ;  /* 0x000000080b117824 */ /* 0x040fe200078e00ff */
[----:B------:R-:W-:Y:S01]  /*1580*/  PLOP3.LUT P1, PT, PT, PT, UP5, 0x80, 0x8 ;  /* 0x000000000008781c */ /* 0x000fe20003f2f058 */
[----:B------:R-:W-:Y:S01]  /*1590*/  HFMA2 R15, -RZ, RZ, 0, 5.9604644775390625e-08 ;  /* 0x00000001ff0f7431 */ /* 0x000fe200000001ff */
[----:B------:R-:W-:Y:S01]  /*15a0*/  UISETP.NE.AND UP1, UPT, UR10, URZ, UPT ;  /* 0x000000ff0a00728c */ /* 0x000fe2000bf25270 */
[----:B------:R-:W-:Y:S01]  /*15b0*/  HFMA2 R12, -RZ, RZ, 0, 0 ;  /* 0x00000000ff0c7431 */ /* 0x000fe200000001ff */
[----:B------:R-:W-:Y:S01]  /*15c0*/  ISETP.NE.AND P4, PT, R10, RZ, P5 ;  /* 0x000000ff0a00720c */ /* 0x000fe20002f85270 */
[----:B------:R-:W-:Y:S01]  /*15d0*/  IMAD.SHL.U32 R16, R11, 0x80, RZ ;  /* 0x000000800b107824 */ /* 0x000fe200078e00ff */
[----:B------:R-:W3:Y:S01]  /*15e0*/  LDC R0, c[0x0][0x374] ;  /* 0x0000dd00ff007b82 */ /* 0x000ee20000000800 */
[----:B------:R-:W-:Y:S01]  /*15f0*/  PLOP3.LUT P1, PT, P1, PT, PT, 0x8, 0x80 ;  /* 0x000000000080781c */ /* 0x000fe20000f2e170 */
[----:B------:R-:W-:Y:S01]  /*1600*/  IMAD.MOV.U32 R14, RZ, RZ, RZ ;  /* 0x000000ffff0e7224 */ /* 0x000fe200078e00ff */
[----:B------:R-:W-:Y:S01]  /*1610*/  MOV R8, 0x1 ;  /* 0x0000000100087802 */ /* 0x000fe20000000f00 */
[----:B------:R-:W-:Y:S01]  /*1620*/  IMAD.MOV.U32 R10, RZ, RZ, RZ ;  /* 0x000000ffff0a7224 */ /* 0x000fe200078e00ff */
[----:B------:R-:W-:Y:S01]  /*1630*/  LOP3.LUT R17, R17, 0x8, RZ, 0xc0, !PT ;  /* 0x0000000811117812 */ /* 0x000fe200078ec0ff */
[----:B------:R-:W4:Y:S01]  /*1640*/  LDCU.64 UR38, c[0x0][0x348] ;  /* 0x00006900ff2677ac */ /* 0x000f220008000a00 */
[----:B-1----:R-:W-:-:S02]  /*1650*/  UIADD3 UR5, UPT, UPT, UR6, 0xff, URZ ;  /* 0x000000ff06057890 */ /* 0x002fc4000fffe0ff */
[----:B------:R-:W-:Y:S02]  /*1660*/  UIADD3 UR61, UPT, UPT, UR6, 0x1fe, URZ ;  /* 0x000001fe063d7890 */ /* 0x000fe4000fffe0ff */
[----:B------:R-:W-:Y:S02]  /*1670*/  USHF.R.S32.HI UR4, URZ, 0x1f, UR5 ;  /* 0x0000001fff047899 */ /* 0x000fe40008011405 */
[----:B------:R-:W-:Y:S02]  /*1680*/  USEL UR37, UR37, 0x2, UP1 ;  /* 0x0000000225257887 */ /* 0x000fe40008800000 */
[----:B------:R-:W-:Y:S01]  /*1690*/  ULEA.HI UR4, UR4, UR5, URZ, 0x8 ;  /* 0x0000000504047291 */ /* 0x000fe2000f8f40ff */
[----:B------:R-:W-:-:S03]  /*16a0*/  UMOV UR23, URZ ;  /* 0x000000ff00177c82 */ /* 0x000fc60008000000 */
[----:B------:R-:W-:Y:S02]  /*16b0*/  USHF.R.S32.HI UR53, URZ, 0x8, UR4 ;  /* 0x00000008ff357899 */ /* 0x000fe40008011404 */
[----:B------:R-:W-:Y:S02]  /*16c0*/  UIADD3 UR4, UPT, UPT, UR6, -0x1, URZ ;  /* 0xffffffff06047890 */ /* 0x000fe4000fffe0ff */
[----:B------:R-:W-:Y:S02]  /*16d0*/  UISETP.LT.U32.AND UP0, UPT, UR53, 0x3, UPT ;  /* 0x000000033500788c */ /* 0x000fe4000bf01070 */
[----:B------:R-:W-:Y:S02]  /*16e0*/  UISETP.GE.U32.AND UP2, UPT, UR4, -0x1ff, UPT ;  /* 0xfffffe010400788c */ /* 0x000fe4000bf46070 */
[----:B------:R-:W-:-:S04]  /*16f0*/  USEL UR47, UR53, 0x3, UP0 ;  /* 0x00000003352f7887 */ /* 0x000fc80008000000 */
[----:B------:R-:W-:Y:S02]  /*1700*/  UIADD3 UR4, UPT, UPT, UR47, -0x1, URZ ;  /* 0xffffffff2f047890 */ /* 0x000fe4000fffe0ff */
[----:B------:R-:W-:-:S03]  /*1710*/  UIADD3 UR55, UPT, UPT, UR53, -UR47, URZ ;  /* 0x8000002f35377290 */ /* 0x000fc6000fffe0ff */
[----:B------:R-:W-:-:S04]  /*1720*/  @UP2 UIADD3 UR4, UPT, UPT, UR47, URZ, URZ ;  /* 0x000000ff2f042290 */ /* 0x000fc8000fffe0ff */
[----:B------:R-:W-:Y:S02]  /*1730*/  UIADD3 UR45, UPT, UPT, UR4, 0x1, URZ ;  /* 0x00000001042d7890 */ /* 0x000fe4000fffe0ff */
[----:B--2-4-:R-:W-:-:S12]  /*1740*/  UIADD3 UR54, UPT, UPT, -UR4, URZ, URZ ;  /* 0x000000ff04367290 */ /* 0x014fd8000fffe1ff */
.L_x_46:
[----:B------:R-:W-:Y:S01]  /*1750*/  UISETP.NE.AND UP0, UPT, UR46, URZ, UPT ;  /* 0x000000ff2e00728c */ /* 0x000fe2000bf05270 */
[----:B------:R-:W1:Y:S08]  /*1760*/  S2UR UR46, SR_CgaCtaId ;  /* 0x00000000002e79c3 */ /* 0x000e700000008800 */
[----:B------:R-:W-:Y:S05]  /*1770*/  BRA.U UP0, `(.L_x_23) ;  /* 0x0000000100347547 */ /* 0x000fea000b800000 */
[----:B------:R-:W2:Y:S01]  /*1780*/  S2R R2, SR_CgaCtaId ;  /* 0x0000000000027919 */ /* 0x000ea20000008800 */
[----:B------:R-:W-:-:S04]  /*1790*/  MOV R3, 0x400 ;  /* 0x0000040000037802 */ /* 0x000fc80000000f00 */
[----:B--2---:R-:W-:Y:S02]  /*17a0*/  LEA R3, R2, R3, 0x18 ;  /* 0x0000000302037211 */ /* 0x004fe400078ec0ff */
[----:B------:R-:W-:-:S03]  /*17b0*/  SHF.L.U32 R2, R8, 0x1f, RZ ;  /* 0x0000001f08027819 */ /* 0x000fc600000006ff */
[----:B------:R-:W-:-:S04]  /*17c0*/  IMAD R3, R10, 0x8, R3 ;  /* 0x000000080a037824 */ /* 0x000fc800078e0203 */
[----:B------:R-:W2:Y:S02]  /*17d0*/  SYNCS.PHASECHK.TRANS64.TRYWAIT P0, [R3+URZ+0xd0], R2 ;  /* 0x0000d002030075a7 */ /* 0x000ea400080011ff */
[----:B--2---:R-:W-:Y:S05]  /*17e0*/  @!P0 BRA `(.L_x_24) ;  /* 0x0000005800648947 */ /* 0x004fea0003800000 */
.L_x_123:
[----:B------:R-:W-:Y:S01]  /*17f0*/  VIADD R10, R10, 0x1 ;  /* 0x000000010a0a7836 */ /* 0x000fe20000000000 */
[----:B------:R2:W-:Y:S04]  /*1800*/  SYNCS.ARRIVE.TRANS64.A1T0 RZ, [R3+URZ+0xc0], RZ ;  /* 0x0000c0ff03ff79a7 */ /* 0x0005e800081000ff */
[----:B------:R-:W-:-:S04]  /*1810*/  ISETP.NE.AND P0, PT, R10, 0x2, PT ;  /* 0x000000020a00780c */ /* 0x000fc80003f05270 */
[----:B------:R-:W-:Y:S02]  /*1820*/  SEL R10, R10, RZ, P0 ;  /* 0x000000ff0a0a7207 */ /* 0x000fe40000000000 */
[----:B--2---:R-:W-:-:S04]  /*1830*/  SEL R3, RZ, 0x1, P0 ;  /* 0x00000001ff037807 */ /* 0x004fc80000000000 */
[----:B------:R-:W-:-:S07]  /*1840*/  LOP3.LUT R8, R8, R3, RZ, 0x3c, !PT ;  /* 0x0000000308087212 */ /* 0x000fce00078e3cff */
.L_x_23:
[----:B------:R-:W-:Y:S01]  /*1850*/  UMOV UR21, 0x400 ;  /* 0x0000040000157882 */ /* 0x000fe20000000000 */
[----:B------:R-:W-:Y:S01]  /*1860*/  LEA.HI R3, R63, R63, RZ, 0x1 ;  /* 0x0000003f3f037211 */ /* 0x000fe200078f08ff */
[----:B-1----:R-:W-:Y:S01]  /*1870*/  ULEA UR21, UR46, UR21, 0x18 ;  /* 0x000000152e157291 */ /* 0x002fe2000f8ec0ff */
[----:B------:R-:W-:Y:S01]  /*1880*/  SHF.L.U32 R2, R15, 0x1f, RZ ;  /* 0x0000001f0f027819 */ /* 0x000fe200000006ff */
[----:B------:R-:W-:Y:S01]  /*1890*/  UISETP.GE.U32.AND UP0, UPT, UR61, 0x1ff, UPT ;  /* 0x000001ff3d00788c */ /* 0x000fe2000bf06070 */
[----:B------:R-:W-:Y:S01]  /*18a0*/  R2UR UR5, R69 ;  /* 0x00000000450572ca */ /* 0x000fe200000e0000 */
[----:B------:R-:W-:Y:S01]  /*18b0*/  ULEA UR4, UR23, UR21, 0x3 ;  /* 0x0000001517047291 */ /* 0x000fe2000f8e18ff */
[----:B------:R-:W-:Y:S01]  /*18c0*/  IMAD.SHL.U32 R3, R3, 0x80, RZ ;  /* 0x0000008003037824 */ /* 0x000fe200078e00ff */
[----:B------:R-:W-:Y:S01]  /*18d0*/  R2UR UR59, R16 ;  /* 0x00000000103b72ca */ /* 0x000fe200000e0000 */
[----:B------:R-:W-:Y:S01]  /*18e0*/  UMOV UR22, URZ ;  /* 0x000000ff00167c82 */ /* 0x000fe20008000000 */
[----:B------:R-:W-:-:S02]  /*18f0*/  R2UR UR27, R17 ;  /* 0x00000000111b72ca */ /* 0x000fc400000e0000 */
[----:B------:R-:W-:-:S03]  /*1900*/  LOP3.LUT R3, R3, 0xffffff00, RZ, 0xc0, !PT ;  /* 0xffffff0003037812 */ /* 0x000fc600078ec0ff */
[----:B------:R1:W2:Y:S01]  /*1910*/  SYNCS.PHASECHK.TRANS64.TRYWAIT P2, [UR4+0x18], R2 ;  /* 0x00001802ff0075a7 */ /* 0x0002a20008041104 */
[----:B------:R-:W-:-:S07]  /*1920*/  R2UR UR4, R3 ;  /* 0x00000000030472ca */ /* 0x000fce00000e0000 */
[----:B------:R-:W-:-:S06]  /*1930*/  ULEA UR27, UR5, UR27, 0x4 ;  /* 0x0000001b051b7291 */ /* 0x000fcc000f8e20ff */
[----:B------:R-:W-:Y:S01]  /*1940*/  ULOP3.LUT UR59, UR4, 0x80, UR59, 0xf8, !UPT ;  /* 0x00000080043b7892 */ /* 0x000fe2000f8ef83b */
[----:B------:R-:W-:Y:S11]  /*1950*/  BRA.U !UP0, `(.L_x_25) ;  /* 0x0000000508587547 */ /* 0x000ff6000b800000 */
[----:B------:R-:W-:Y:S01]  /*1960*/  UMOV UR29, UR54 ;  /* 0x00000036001d7c82 */ /* 0x000fe20008000000 */
[----:B------:R-:W-:Y:S01]  /*1970*/  UMOV UR6, UR23 ;  /* 0x0000001700067c82 */ /* 0x000fe20008000000 */
[----:B------:R-:W-:-:S05]  /*1980*/  UMOV UR42, 0x80 ;  /* 0x00000080002a7882 */ /* 0x000fca0000000000 */
.L_x_33:
[----:B------:R-:W-:Y:S01]  /*1990*/  ULEA UR7, UR6, UR21, 0x3 ;  /* 0x0000001506077291 */ /* 0x000fe2000f8e18ff */
[----:B--2---:R-:W-:Y:S01]  /*19a0*/  @P5 MOV R3, 0x22000 ;  /* 0x0002200000035802 */ /* 0x004fe20000000f00 */
[----:B--2-4-:R-:W-:Y:S10]  /*19b0*/  @P2 BRA `(.L_x_26) ;  /* 0x00000000000c2947 */ /* 0x014ff40003800000 */
[----:B------:R-:W-:-:S04]  /*19c0*/  SHF.L.U32 R5, R15, 0x1f, RZ ;  /* 0x0000001f0f057819 */ /* 0x000fc800000006ff */
[----:B------:R-:W2:Y:S02]  /*19d0*/  SYNCS.PHASECHK.TRANS64.TRYWAIT P0, [UR7+0x18], R5 ;  /* 0x00001805ff0075a7 */ /* 0x000ea40008001107 */
[----:B--2---:R-:W-:Y:S05]  /*19e0*/  @!P0 BRA `(.L_x_27) ;  /* 0x0000005400f88947 */ /* 0x004fea0003800000 */
.L_x_26:
[----:B------:R2:W-:Y:S01]  /*19f0*/  @P5 SYNCS.ARRIVE.TRANS64 RZ, [UR7], R3 ;  /* 0x00000003ffff59a7 */ /* 0x0005e20008000007 */
[----:B------:R-:W-:Y:S02]  /*1a00*/  ULOP3.LUT UR4, UR37, 0x2, URZ, 0xfc, !UPT ;  /* 0x0000000225047892 */ /* 0x000fe4000f8efcff */
[----:B------:R-:W-:Y:S02]  /*1a10*/  UIADD3 UR29, UPT, UPT, UR29, 0x1, URZ ;  /* 0x000000011d1d7890 */ /* 0x000fe4000fffe0ff */
[----:B------:R-:W-:Y:S02]  /*1a20*/  UISETP.NE.AND UP0, UPT, UR4, 0x2, UPT ;  /* 0x000000020400788c */ /* 0x000fe4000bf05270 */
[----:B------:R-:W-:-:S07]  /*1a30*/  UISETP.NE.AND UP2, UPT, UR29, 0x1, UPT ;  /* 0x000000011d00788c */ /* 0x000fce000bf45270 */
[----:B------:R-:W-:Y:S05]  /*1a40*/  BRA.U UP0, `(.L_x_28) ;  /* 0x0000000100047547 */ /* 0x000fea000b800000 */
[----:B------:R-:W-:Y:S05]  /*1a50*/  BPT.TRAP 0x1 ;  /* 0x000000040000795c */ /* 0x000fea0000300000 */
.L_x_28:
[----:B------:R-:W-:Y:S04]  /*1a60*/  BSSY.RECONVERGENT B0, `(.L_x_29) ;  /* 0x0000003000007945 */ /* 0x000fe80003800200 */
[----:B------:R-:W-:Y:S05]  /*1a70*/  @!P4 BRA `(.L_x_30) ;  /* 0x000000000004c947 */ /* 0x000fea0003800000 */
[----:B------:R-:W-:Y:S05]  /*1a80*/  BPT.TRAP 0x1 ;  /* 0x000000040000795c */ /* 0x000fea0000300000 */
.L_x_30:
[----:B------:R-:W-:Y:S05]  /*1a90*/  BSYNC.RECONVERGENT B0 ;  /* 0x0000000000007941 */ /* 0x000fea0003800200 */
.L_x_29:
[----:B------:R-:W-:Y:S01]  /*1aa0*/  UIADD3 UR4, UPT, UPT, UR6, 0x1, URZ ;  /* 0x0000000106047890 */ /* 0x000fe2000fffe0ff */
[----:B------:R-:W-:Y:S01]  /*1ab0*/  BSSY.RECONVERGENT B0, `(.L_x_31) ;  /* 0x000003c000007945 */ /* 0x000fe20003800200 */
[----:B------:R-:W-:Y:S02]  /*1ac0*/  ELECT P0, URZ, PT ;  /* 0x0000000000ff782f */ /* 0x000fe40003800000 */
[----:B------:R-:W-:-:S04]  /*1ad0*/  UISETP.NE.AND UP0, UPT, UR4, 0x3, UPT ;  /* 0x000000030400788c */ /* 0x000fc8000bf05270 */
[----:B------:R-:W-:Y:S02]  /*1ae0*/  USEL UR5, URZ, 0x1, UP0 ;  /* 0x00000001ff057887 */ /* 0x000fe40008000000 */
[----:B------:R-:W-:-:S04]  /*1af0*/  USEL UR23, UR4, URZ, UP0 ;  /* 0x000000ff04177287 */ /* 0x000fc80008000000 */
[----:B------:R-:W-:Y:S01]  /*1b00*/  ULEA UR4, UR23, UR21, 0x3 ;  /* 0x0000001517047291 */ /* 0x000fe2000f8e18ff */
[----:B------:R-:W-:-:S04]  /*1b10*/  LOP3.LUT R15, R15, UR5, RZ, 0x3c, !PT ;  /* 0x000000050f0f7c12 */ /* 0x000fc8000f8e3cff */
[----:B-1----:R-:W-:-:S04]  /*1b20*/  SHF.L.U32 R2, R15, 0x1f, RZ ;  /* 0x0000001f0f027819 */ /* 0x002fc800000006ff */
[----:B------:R1:W4:Y:S01]  /*1b30*/  SYNCS.PHASECHK.TRANS64.TRYWAIT P2, [UR4+0x18], R2 ;  /* 0x00001802ff0075a7 */ /* 0x0003220008041104 */
[----:B------:R-:W-:Y:S05]  /*1b40*/  @!P0 BRA `(.L_x_32) ;  /* 0x0000000000c88947 */ /* 0x000fea0003800000 */
[----:B------:R-:W-:Y:S02]  /*1b50*/  ULEA UR32, UR6, UR21, 0x10 ;  /* 0x0000001506207291 */ /* 0x000fe4000f8e80ff */
[----:B------:R-:W-:Y:S02]  /*1b60*/  UIADD3 UR4, UP1, UPT, UR38, 0x80, URZ ;  /* 0x0000008026047890 */ /* 0x000fe4000ff3e0ff */
[----:B------:R-:W-:Y:S02]  /*1b70*/  ULEA UR13, UR6, UR21, 0xc ;  /* 0x00000015060d7291 */ /* 0x000fe4000f8e60ff */
[----:B------:R-:W-:Y:S02]  /*1b80*/  UIADD3 UR14, UP0, UPT, UR38, 0x180, URZ ;  /* 0x00000180260e7890 */ /* 0x000fe4000ff1e0ff */
[----:B------:R-:W-:Y:S02]  /*1b90*/  UIADD3 UR58, UPT, UPT, UR42, -0x80, URZ ;  /* 0xffffff802a3a7890 */ /* 0x000fe4000fffe0ff */
[----:B------:R-:W-:-:S02]  /*1ba0*/  ULOP3.LUT UR57, UR7, 0xfefffff8, URZ, 0xc0, !UPT ;  /* 0xfefffff807397892 */ /* 0x000fc4000f8ec0ff */
[----:B------:R-:W-:Y:S02]  /*1bb0*/  UIADD3.X UR5, UPT, UPT, URZ, UR39, URZ, UP1, !UPT ;  /* 0x00000027ff057290 */ /* 0x000fe40008ffe4ff */
[----:B------:R-:W-:Y:S02]  /*1bc0*/  UIADD3 UR56, UPT, UPT, UR32, 0x2300, URZ ;  /* 0x0000230020387890 */ /* 0x000fe4000fffe0ff */
[----:B------:R-:W-:Y:S02]  /*1bd0*/  UIADD3 UR50, UPT, UPT, UR42, -0x40, URZ ;  /* 0xffffffc02a327890 */ /* 0x000fe4000fffe0ff */
[----:B------:R-:W-:Y:S02]  /*1be0*/  UIADD3 UR48, UPT, UPT, UR32, 0x6300, URZ ;  /* 0x0000630020307890 */ /* 0x000fe4000fffe0ff */
[----:B------:R-:W-:Y:S02]  /*1bf0*/  UIADD3 UR40, UPT, UPT, UR32, 0xa300, URZ ;  /* 0x0000a30020287890 */ /* 0x000fe4000fffe0ff */
[----:B------:R-:W-:-:S02]  /*1c00*/  UIADD3 UR34, UPT, UPT, UR42, 0x40, URZ ;  /* 0x000000402a227890 */ /* 0x000fc4000fffe0ff */
[----:B------:R-:W-:Y:S02]  /*1c10*/  UIADD3 UR32, UPT, UPT, UR32, 0xe300, URZ ;  /* 0x0000e30020207890 */ /* 0x000fe4000fffe0ff */
[----:B------:R-:W-:Y:S02]  /*1c20*/  UIADD3.X UR15, UPT, UPT, URZ, UR39, URZ, UP0, !UPT ;  /* 0x00000027ff0f7290 */ /* 0x000fe400087fe4ff */
[----:B------:R-:W-:Y:S02]  /*1c30*/  UIADD3 UR24, UPT, UPT, UR13, 0x32300, URZ ;  /* 0x000323000d187890 */ /* 0x000fe4000fffe0ff */
[----:B------:R-:W-:Y:S01]  /*1c40*/  UIADD3 UR8, UPT, UPT, UR13, 0x32700, URZ ;  /* 0x000327000d087890 */ /* 0x000fe2000fffe0ff */
[----:B------:R-:W-:Y:S01]  /*1c50*/  UMOV UR30, 0x0 ;  /* 0x00000000001e7882 */ /* 0x000fe20000000000 */
[----:B------:R-:W-:Y:S01]  /*1c60*/  UMOV UR31, 0x10000000 ;  /* 0x10000000001f7882 */ /* 0x000fe20000000000 */
[----:B------:R-:W-:Y:S01]  /*1c70*/  UMOV UR51, UR59 ;  /* 0x0000003b00337c82 */ /* 0x000fe20008000000 */
[----:B------:R-:W-:Y:S01]  /*1c80*/  UMOV UR52, UR60 ;  /* 0x0000003c00347c82 */ /* 0x000fe20008000000 */
[----:B------:R-:W-:Y:S01]  /*1c90*/  UMOV UR49, UR57 ;  /* 0x0000003900317c82 */ /* 0x000fe20008000000 */
[----:B------:R-:W-:Y:S01]  /*1ca0*/  UMOV UR43, UR59 ;  /* 0x0000003b002b7c82 */ /* 0x000fe20008000000 */
[----:B------:R-:W-:Y:S01]  /*1cb0*/  UMOV UR44, UR60 ;  /* 0x0000003c002c7c82 */ /* 0x000fe20008000000 */
[----:B------:R-:W-:Y:S01]  /*1cc0*/  UMOV UR41, UR57 ;  /* 0x0000003900297c82 */ /* 0x000fe20008000000 */
[----:B------:R-:W-:Y:S01]  /*1cd0*/  UTMALDG.3D.2CTA [UR56], [UR4], desc[UR30] ;  /* 0x00001e38040075b4 */ /* 0x000fe20008211000 */
[----:B------:R-:W-:Y:S01]  /*1ce0*/  UMOV UR35, UR59 ;  /* 0x0000003b00237c82 */ /* 0x000fe20008000000 */
        /* <DEDUP_REMOVED lines=10> */
[----:B------:R-:W-:Y:S01]  /*1d90*/  UIADD3 UR16, UPT, UPT, UR13, 0x32b00, URZ ;  /* 0x00032b000d107890 */ /* 0x000fe2000fffe0ff */
[----:B------:R-:W-:Y:S01]  /*1da0*/  UMOV UR18, UR42 ;  /* 0x0000002a00127c82 */ /* 0x000fe20008000000 */
[----:B------:R-:W-:Y:S01]  /*1db0*/  UMOV UR19, UR27 ;  /* 0x0000001b00137c82 */ /* 0x000fe20008000000 */
[----:B------:R-:W-:Y:S01]  /*1dc0*/  UTMALDG.3D.2CTA [UR40], [UR4], desc[UR30] ;  /* 0x00001e28040075b4 */ /* 0x000fe20008211000 */
[----:B------:R-:W-:Y:S01]  /*1dd0*/  UMOV UR20, UR60 ;  /* 0x0000003c00147c82 */ /* 0x000fe20008000000 */
[----:B------:R-:W-:Y:S01]  /*1de0*/  UMOV UR17, UR57 ;  /* 0x0000003900117c82 */ /* 0x000fe20008000000 */
[----:B------:R-:W-:Y:S01]  /*1df0*/  UTMALDG.3D.2CTA [UR32], [UR4], desc[UR30] ;  /* 0x00001e20040075b4 */ /* 0x000fe20008211000 */
[----:B------:R-:W-:Y:S01]  /*1e00*/  UTMALDG.3D.2CTA [UR24], [UR14], desc[UR30] ;  /* 0x00001e180e0075b4 */ /* 0x000fe20008211000 */
[----:B------:R2:W-:Y:S01]  /*1e10*/  UTMALDG.3D.2CTA [UR8], [UR14], desc[UR30] ;  /* 0x00001e080e0075b4 */ /* 0x0005e20008211000 */
[----:B------:R1:W-:Y:S01]  /*1e20*/  UTMALDG.3D.2CTA [UR16], [UR14], desc[UR30] ;  /* 0x00001e100e0075b4 */ /* 0x0003e20008211000 */
[----:B--2---:R-:W-:Y:S01]  /*1e30*/  UIADD3 UR8, UPT, UPT, UR13, 0x32f00, URZ ;  /* 0x00032f000d087890 */ /* 0x004fe2000fffe0ff */
[----:B------:R-:W-:-:S08]  /*1e40*/  UMOV UR10, UR34 ;  /* 0x00000022000a7c82 */ /* 0x000fd00008000000 */
[----:B------:R1:W-:Y:S02]  /*1e50*/  UTMALDG.3D.2CTA [UR8], [UR14], desc[UR30] ;  /* 0x00001e080e0075b4 */ /* 0x0003e40008211000 */
[----:B-1----:R-:W-:Y:S01]  /*1e60*/  NOP ;  /* 0x0000000000007918 */ /* 0x002fe20000000000 */
.L_x_32:
[----:B------:R-:W-:Y:S05]  /*1e70*/  BSYNC.RECONVERGENT B0 ;  /* 0x0000000000007941 */ /* 0x000fea0003800200 */
.L_x_31:
[----:B------:R-:W-:Y:S01]  /*1e80*/  UIADD3 UR42, UPT, UPT, UR42, 0x100, URZ ;  /* 0x000001002a2a7890 */ /* 0x000fe2000fffe0ff */
[----:B------:R-:W-:Y:S01]  /*1e90*/  UMOV UR6, UR23 ;  /* 0x0000001700067c82 */ /* 0x000fe20008000000 */
[----:B------:R-:W-:Y:S01]  /*1ea0*/  UMOV UR22, UR45 ;  /* 0x0000002d00167c82 */ /* 0x000fe20008000000 */
[----:B------:R-:W-:Y:S09]  /*1eb0*/  BRA.U UP2, `(.L_x_33) ;  /* 0xfffffff902b47547 */ /* 0x000ff2000b83ffff */
.L_x_25:
[----:B------:R-:W-:Y:S01]  /*1ec0*/  ULEA UR4, UR23, UR21, 0x3 ;  /* 0x0000001517047291 */ /* 0x000fe2000f8e18ff */
[----:B-1----:R-:W-:Y:S01]  /*1ed0*/  SHF.L.U32 R2, R15, 0x1f, RZ ;  /* 0x0000001f0f027819 */ /* 0x002fe200000006ff */
[----:B------:R-:W-:Y:S01]  /*1ee0*/  @!P1 SYNCS.ARRIVE.TRANS64.A1T0 RZ, [UR21+0x58], RZ ;  /* 0x000058ffffff99a7 */ /* 0x000fe20008100015 */
[----:B------:R-:W-:-:S06]  /*1ef0*/  UISETP.GT.AND UP0, UPT, UR53, UR47, UPT ;  /* 0x0000002f3500728c */ /* 0x000fcc000bf04270 */
[----:B------:R1:W1:Y:S03]  /*1f00*/  SYNCS.PHASECHK.TRANS64.TRYWAIT P1, [UR4+0x18], R2 ;  /* 0x00001802ff0075a7 */ /* 0x0002660008021104 */
[----:B------:R-:W-:Y:S05]  /*1f10*/  BRA.U !UP0, `(.L_x_34) ;  /* 0x0000000508507547 */ /* 0x000fea000b800000 */
[----:B------:R-:W-:Y:S01]  /*1f20*/  UIADD3 UR29, UPT, UPT, UR55, UR22, URZ ;  /* 0x00000016371d7290 */ /* 0x000fe2000fffe0ff */
[----:B------:R-:W-:-:S11]  /*1f30*/  UMOV UR6, UR23 ;  /* 0x0000001700067c82 */ /* 0x000fd60008000000 */
.L_x_42:
[----:B------:R-:W-:Y:S01]  /*1f40*/  ULEA UR7, UR6, UR21, 0x3 ;  /* 0x0000001506077291 */ /* 0x000fe2000f8e18ff */
[----:B--2---:R-:W-:Y:S01]  /*1f50*/  @P5 MOV R3, 0x22000 ;  /* 0x0002200000035802 */ /* 0x004fe20000000f00 */
[----:B-1----:R-:W-:Y:S10]  /*1f60*/  @P1 BRA `(.L_x_35) ;  /* 0x00000000000c1947 */ /* 0x002ff40003800000 */
[----:B------:R-:W-:-:S04]  /*1f70*/  SHF.L.U32 R5, R15, 0x1f, RZ ;  /* 0x0000001f0f057819 */ /* 0x000fc800000006ff */
[----:B------:R-:W1:Y:S02]  /*1f80*/  SYNCS.PHASECHK.TRANS64.TRYWAIT P0, [UR7+0x18], R5 ;  /* 0x00001805ff0075a7 */ /* 0x000e640008001107 */
[----:B-1----:R-:W-:Y:S05]  /*1f90*/  @!P0 BRA `(.L_x_36) ;  /* 0x0000005000a48947 */ /* 0x002fea0003800000 */
.L_x_35:
[----:B------:R2:W-:Y:S01]  /*1fa0*/  @P5 SYNCS.ARRIVE.TRANS64 RZ, [UR7], R3 ;  /* 0x00000003ffff59a7 */ /* 0x0005e20008000007 */
[----:B------:R-:W-:-:S04]  /*1fb0*/  ULOP3.LUT UR4, UR37, 0x2, URZ, 0xfc, !UPT ;  /* 0x0000000225047892 */ /* 0x000fc8000f8efcff */
[----:B------:R-:W-:-:S09]  /*1fc0*/  UISETP.NE.AND UP0, UPT, UR4, 0x2, UPT ;  /* 0x000000020400788c */ /* 0x000fd2000bf05270 */
[----:B------:R-:W-:Y:S05]  /*1fd0*/  BRA.U UP0, `(.L_x_37) ;  /* 0x0000000100047547 */ /* 0x000fea000b800000 */
[----:B------:R-:W-:Y:S05]  /*1fe0*/  BPT.TRAP 0x1 ;  /* 0x000000040000795c */ /* 0x000fea0000300000 */
.L_x_37:
[----:B------:R-:W-:Y:S04]  /*1ff0*/  BSSY.RECONVERGENT B0, `(.L_x_38) ;  /* 0x0000003000007945 */ /* 0x000fe80003800200 */
[----:B------:R-:W-:Y:S05]  /*2000*/  @!P4 BRA `(.L_x_39) ;  /* 0x000000000004c947 */ /* 0x000fea0003800000 */
[----:B------:R-:W-:Y:S05]  /*2010*/  BPT.TRAP 0x1 ;  /* 0x000000040000795c */ /* 0x000fea0000300000 */
.L_x_39:
[----:B------:R-:W-:Y:S05]  /*2020*/  BSYNC.RECONVERGENT B0 ;  /* 0x0000000000007941 */ /* 0x000fea0003800200 */
.L_x_38:
        /* <DEDUP_REMOVED lines=9> */
[----:B------:R1:W1:Y:S01]  /*20c0*/  SYNCS.PHASECHK.TRANS64.TRYWAIT P1, [UR4+0x18], R2 ;  /* 0x00001802ff0075a7 */ /* 0x0002620008021104 */
[----:B------:R-:W-:Y:S05]  /*20d0*/  @!P0 BRA `(.L_x_41) ;  /* 0x0000000000cc8947 */ /* 0x000fea0003800000 */
[----:B------:R-:W-:Y:S02]  /*20e0*/  ULEA UR32, UR6, UR21, 0x10 ;  /* 0x0000001506207291 */ /* 0x000fe4000f8e80ff */
[----:B------:R-:W-:Y:S02]  /*20f0*/  UIADD3 UR4, UP1, UPT, UR38, 0x80, URZ ;  /* 0x0000008026047890 */ /* 0x000fe4000ff3e0ff */
[----:B------:R-:W-:Y:S02]  /*2100*/  USHF.L.U32 UR58, UR22, 0x8, URZ ;  /* 0x00000008163a7899 */ /* 0x000fe400080006ff */
[----:B------:R-:W-:Y:S02]  /*2110*/  ULEA UR13, UR6, UR21, 0xc ;  /* 0x00000015060d7291 */ /* 0x000fe4000f8e60ff */
[----:B------:R-:W-:Y:S02]  /*2120*/  UIADD3 UR14, UP0, UPT, UR38, 0x180, URZ ;  /* 0x00000180260e7890 */ /* 0x000fe4000ff1e0ff */
[----:B------:R-:W-:-:S02]  /*2130*/  ULOP3.LUT UR57, UR7, 0xfefffff8, URZ, 0xc0, !UPT ;  /* 0xfefffff807397892 */ /* 0x000fc4000f8ec0ff */
[----:B------:R-:W-:Y:S02]  /*2140*/  UIADD3.X UR5, UPT, UPT, URZ, UR39, URZ, UP1, !UPT ;  /* 0x00000027ff057290 */ /* 0x000fe40008ffe4ff */
[----:B------:R-:W-:Y:S02]  /*2150*/  UIADD3 UR56, UPT, UPT, UR32, 0x2300, URZ ;  /* 0x0000230020387890 */ /* 0x000fe4000fffe0ff */
[----:B------:R-:W-:Y:S02]  /*2160*/  UIADD3 UR50, UPT, UPT, UR58, 0x40, URZ ;  /* 0x000000403a327890 */ /* 0x000fe4000fffe0ff */
[----:B------:R-:W-:Y:S02]  /*2170*/  UIADD3 UR48, UPT, UPT, UR32, 0x6300, URZ ;  /* 0x0000630020307890 */ /* 0x000fe4000fffe0ff */
[----:B------:R-:W-:Y:S02]  /*2180*/  UIADD3 UR42, UPT, UPT, UR58, 0x80, URZ ;  /* 0x000000803a2a7890 */ /* 0x000fe4000fffe0ff */
[----:B------:R-:W-:-:S02]  /*2190*/  UIADD3 UR40, UPT, UPT, UR32, 0xa300, URZ ;  /* 0x0000a30020287890 */ /* 0x000fc4000fffe0ff */
[----:B------:R-:W-:Y:S02]  /*21a0*/  UIADD3 UR34, UPT, UPT, UR58, 0xc0, URZ ;  /* 0x000000c03a227890 */ /* 0x000fe4000fffe0ff */
        /* <DEDUP_REMOVED lines=37> */
[----:B--2---:R-:W-:Y:S01]  /*2400*/  NOP ;  /* 0x0000000000007918 */ /* 0x004fe20000000000 */
.L_x_41:
[----:B-1----:R-:W-:Y:S05]  /*2410*/  BSYNC.RECONVERGENT B0 ;  /* 0x0000000000007941 */ /* 0x002fea0003800200 */
.L_x_40:
[----:B------:R-:W-:Y:S01]  /*2420*/  UIADD3 UR22, UPT, UPT, UR22, 0x1, URZ ;  /* 0x0000000116167890 */ /* 0x000fe2000fffe0ff */
[----:B------:R-:W-:-:S03]  /*2430*/  UMOV UR6, UR23 ;  /* 0x0000001700067c82 */ /* 0x000fc60008000000 */
[----:B------:R-:W-:-:S09]  /*2440*/  UISETP.NE.AND UP0, UPT, UR22, UR29, UPT ;  /* 0x0000001d1600728c */ /* 0x000fd2000bf05270 */
[----:B------:R-:W-:Y:S05]  /*2450*/  BRA.U UP0, `(.L_x_42) ;  /* 0xfffffff900b87547 */ /* 0x000fea000b83ffff */
.L_x_34:
[----:B-1----:R-:W-:Y:S01]  /*2460*/  LEA R2, R14, UR21, 0x3 ;  /* 0x000000150e027c11 */ /* 0x002fe2000f8e18ff */
[----:B------:R-:W-:Y:S01]  /*2470*/  NOP ;  /* 0x0000000000007918 */ /* 0x000fe20000000000 */
[----:B--2---:R-:W-:Y:S02]  /*2480*/  SHF.L.U32 R3, R12, 0x1f, RZ ;  /* 0x0000001f0c037819 */ /* 0x004fe400000006ff */
[----:B------:R-:W-:Y:S02]  /*2490*/  LEA R4, R14, UR21, 0x4 ;  /* 0x000000150e047c11 */ /* 0x000fe4000f8e20ff */
[----:B------:R-:W1:Y:S02]  /*24a0*/  SYNCS.PHASECHK.TRANS64.TRYWAIT P0, [R2+URZ+0x60], R3 ;  /* 0x00006003020075a7 */ /* 0x000e6400080011ff */
[----:B-1----:R-:W-:Y:S05]  /*24b0*/  @!P0 BRA `(.L_x_43) ;  /* 0x0000004c00748947 */ /* 0x002fea0003800000 */
.L_x_126:
[----:B------:R-:W4:Y:S01]  /*24c0*/  LDS.128 R4, [R4+0xf0] ;  /* 0x0000f00004047984 */ /* 0x000f220000000c00 */
[----:B------:R-:W-:Y:S01]  /*24d0*/  ISETP.GE.AND P0, PT, R26, 0x1, PT ;  /* 0x000000011a00780c */ /* 0x000fe20003f06270 */
[----:B-1----:R-:W-:Y:S01]  /*24e0*/  VIADD R2, R2, 0x70 ;  /* 0x0000007002027836 */ /* 0x002fe20000000000 */
[----:B------:R-:W-:Y:S01]  /*24f0*/  @!PT LDS RZ, [RZ] ;  /* 0x00000000fffff984 */ /* 0x000fe20000000800 */
[----:B------:R-:W-:Y:S01]  /*2500*/  @!PT LDS RZ, [RZ] ;  /* 0x00000000fffff984 */ /* 0x000fe20000000800 */
[----:B------:R-:W-:Y:S01]  /*2510*/  @!PT LDS RZ, [RZ] ;  /* 0x00000000fffff984 */ /* 0x000fe20000000800 */
[----:B------:R-:W-:Y:S01]  /*2520*/  @!PT LDS RZ, [RZ] ;  /* 0x00000000fffff984 */ /* 0x000fe20000000800 */
[----:B------:R1:W-:Y:S06]  /*2530*/  MEMBAR.ALL.CTA ;  /* 0x0000000000007992 */ /* 0x0003ec0000008000 */
[----:B-1----:R-:W1:Y:S01]  /*2540*/  FENCE.VIEW.ASYNC.S ;  /* 0x00000000000073c6 */ /* 0x002e620000000000 */
[----:B------:R-:W-:-:S04]  /*2550*/  PRMT R2, RZ, 0x654, R2 ;  /* 0x00000654ff027816 */ /* 0x000fc80000000002 */
[----:B-1----:R1:W-:Y:S01]  /*2560*/  SYNCS.ARRIVE.TRANS64.RED.A1T0 RZ, [R2+URZ], RZ ;  /* 0x000000ff02ff79a7 */ /* 0x0023e200081004ff */
[----:B----4-:R-:W-:-:S13]  /*2570*/  LOP3.LUT P2, RZ, R6, 0x1, RZ, 0xc0, !PT ;  /* 0x0000000106ff7812 */ /* 0x010fda000784c0ff */
[----:B------:R-:W-:Y:S01]  /*2580*/  @P2 SHF.R.U32.HI R3, RZ, 0x10, R5 ;  /* 0x00000010ff032819 */ /* 0x000fe20000011605 */
[----:B------:R-:W-:Y:S01]  /*2590*/  VOTEU.ANY UP0, P2 ;  /* 0x0000000000ff7886 */ /* 0x000fe20001000100 */
[----:B------:R-:W-:Y:S02]  /*25a0*/  @P2 MOV R13, R4 ;  /* 0x00000004000d2202 */ /* 0x000fe40000000f00 */
[----:B------:R-:W-:Y:S02]  /*25b0*/  @P2 R2UR.BROADCAST UR4, R3 ;  /* 0x00000000030422ca */ /* 0x000fe400008e0000 */
[----:B------:R-:W-:-:S11]  /*25c0*/  @P2 LOP3.LUT R11, R5, 0xffff, RZ, 0xc0, !PT ;  /* 0x0000ffff050b2812 */ /* 0x000fd600078ec0ff */
[----:B------:R-:W-:Y:S01]  /*25d0*/  @UP0 UMOV UR60, UR4 ;  /* 0x00000004003c0c82 */ /* 0x000fe20008000000 */
[----:B-1----:R-:W-:Y:S05]  /*25e0*/  @!P0 BRA `(.L_x_44) ;  /* 0x0000000000b88947 */ /* 0x002fea0003800000 */
[----:B------:R-:W3:Y:S01]  /*25f0*/  LDC.64 R4, c[0x0][0xb18] ;  /* 0x0002c600ff047b82 */ /* 0x000ee20000000a00 */
[----:B------:R-:W-:-:S07]  /*2600*/  ISETP.NE.AND P3, PT, R26, 0x1, PT ;  /* 0x000000011a00780c */ /* 0x000fce0003f65270 */
[----:B------:R-:W1:Y:S08]  /*2610*/  LDC.64 R6, c[0x0][0xb10] ;  /* 0x0002c400ff067b82 */ /* 0x000e700000000a00 */
[----:B------:R-:W2:Y:S08]  /*2620*/  LDC R18, c[0x0][0xb20] ;  /* 0x0002c800ff127b82 */ /* 0x000eb00000000800 */
[----:B------:R-:W4:Y:S01]  /*2630*/  LDC R20, c[0x0][0xb0c] ;  /* 0x0002c300ff147b82 */ /* 0x000f220000000800 */
[----:B---3--:R-:W-:Y:S01]  /*2640*/  IMAD.HI.U32 R19, R0, R5, RZ ;  /* 0x0000000500137227 */ /* 0x008fe200078e00ff */
[----:B------:R-:W-:-:S03]  /*2650*/  ISETP.NE.AND P0, PT, R4, 0x1, PT ;  /* 0x000000010400780c */ /* 0x000fc60003f05270 */
[----:B------:R-:W-:-:S03]  /*2660*/  IMAD.HI.U32 R5, R11, R5, RZ ;  /* 0x000000050b057227 */ /* 0x000fc600078e00ff */
[----:B------:R-:W3:Y:S01]  /*2670*/  LDC.64 R2, c[0x0][0xb28] ;  /* 0x0002ca00ff027b82 */ /* 0x000ee20000000a00 */
[----:B-1----:R-:W-:-:S04]  /*2680*/  IMAD.HI.U32 R22, R9, R6, RZ ;  /* 0x0000000609167227 */ /* 0x002fc800078e00ff */
[----:B------:R-:W-:Y:S01]  /*2690*/  IMAD.HI.U32 R24, R13, R6, RZ ;  /* 0x000000060d187227 */ /* 0x000fe200078e00ff */
[----:B------:R-:W-:Y:S02]  /*26a0*/  SHF.R.U32.HI R22, RZ, R7, R22 ;  /* 0x00000007ff167219 */ /* 0x000fe40000011616 */
[-C--:B--2---:R-:W-:Y:S02]  /*26b0*/  SHF.R.U32.HI R19, RZ, R18.reuse, R19 ;  /* 0x00000012ff137219 */ /* 0x084fe40000011613 */
[----:B------:R-:W-:Y:S02]  /*26c0*/  SHF.R.U32.HI R18, RZ, R18, R5 ;  /* 0x00000012ff127219 */ /* 0x000fe40000011605 */
[----:B------:R-:W-:Y:S02]  /*26d0*/  SEL R19, R0, R19, !P0 ;  /* 0x0000001300137207 */ /* 0x000fe40004000000 */
[----:B------:R-:W-:Y:S02]  /*26e0*/  SHF.R.U32.HI R24, RZ, R7, R24 ;  /* 0x00000007ff187219 */ /* 0x000fe40000011618 */
[----:B----4-:R-:W-:-:S02]  /*26f0*/  ISETP.NE.AND P1, PT, R20, 0x1, PT ;  /* 0x000000011400780c */ /* 0x010fc40003f25270 */
[----:B------:R-:W-:Y:S02]  /*2700*/  SEL R5, R11, R18, !P0 ;  /* 0x000000120b057207 */ /* 0x000fe40004000000 */
[----:B------:R-:W-:Y:S02]  /*2710*/  SEL R21, R9, R22, !P1 ;  /* 0x0000001609157207 */ /* 0x000fe40004800000 */
[----:B------:R-:W-:Y:S01]  /*2720*/  SEL R7, R13, R24, !P1 ;  /* 0x000000180d077207 */ /* 0x000fe20004800000 */
[----:B---3--:R-:W-:-:S04]  /*2730*/  IMAD.HI.U32 R22, R19, R2, RZ ;  /* 0x0000000213167227 */ /* 0x008fc800078e00ff */
[----:B------:R-:W-:Y:S01]  /*2740*/  IMAD.HI.U32 R6, R21, R2, RZ ;  /* 0x0000000215067227 */ /* 0x000fe200078e00ff */
[----:B------:R-:W-:-:S04]  /*2750*/  @P3 SHF.R.U32.HI R19, RZ, R3, R22 ;  /* 0x00000003ff133219 */ /* 0x000fc80000011616 */
        /* <DEDUP_REMOVED lines=8> */
[----:B------:R-:W-:-:S04]  /*27e0*/  @!P0 IMAD.HI.U32 R18, R7, R2, RZ ;  /* 0x0000000207128227 */ /* 0x000fc800078e00ff */
[----:B------:R-:W-:Y:S01]  /*27f0*/  IMAD.MOV R2, RZ, RZ, -R6 ;  /* 0x000000ffff027224 */ /* 0x000fe200078e0a06 */
[----:B------:R-:W-:-:S03]  /*2800*/  @!P0 SHF.R.U32.HI R18, RZ, R3, R18 ;  /* 0x00000003ff128219 */ /* 0x000fc60000011612 */
[----:B------:R-:W-:Y:S01]  /*2810*/  IMAD R2, R26, R2, R5 ;  /* 0x000000021a027224 */ /* 0x000fe200078e0205 */
[----:B------:R-:W-:Y:S02]  /*2820*/  @!P0 SEL R3, R7, R18, !P3 ;  /* 0x0000001207038207 */ /* 0x000fe40005800000 */
[----:B------:R-:W-:-:S03]  /*2830*/  IADD3 R18, PT, PT, -R5, RZ, RZ ;  /* 0x000000ff05127210 */ /* 0x000fc60007ffe1ff */
[--C-:B------:R-:W-:Y:S02]  /*2840*/  @!P0 IMAD.IADD R6, R6, 0x1, -R3.reuse ;  /* 0x0000000106068824 */ /* 0x100fe400078e0a03 */
[----:B------:R-:W-:Y:S01]  /*2850*/  @!P0 IMAD R3, R2, R21, R3 ;  /* 0x0000001502038224 */ /* 0x000fe200078e0203 */
[----:B------:R-:W-:Y:S01]  /*2860*/  IADD3 R2, PT, PT, -R7, RZ, RZ ;  /* 0x000000ff07027210 */ /* 0x000fe20007ffe1ff */
[----:B------:R-:W-:Y:S02]  /*2870*/  @!P0 IMAD R5, R26, R6, R7 ;  /* 0x000000061a058224 */ /* 0x000fe400078e0207 */
[----:B------:R-:W-:Y:S02]  /*2880*/  IMAD R11, R4, R18, R11 ;  /* 0x00000012040b7224 */ /* 0x000fe400078e020b */
[----:B------:R-:W-:Y:S02]  /*2890*/  @!P0 IMAD.MOV.U32 R7, RZ, RZ, R3 ;  /* 0x000000ffff078224 */ /* 0x000fe400078e0003 */
[----:B------:R-:W-:-:S02]  /*28a0*/  IMAD R2, R20, R2, R13 ;  /* 0x0000000214027224 */ /* 0x000fc400078e020d */
[----:B------:R-:W-:Y:S02]  /*28b0*/  IMAD R11, R5, R4, R11 ;  /* 0x00000004050b7224 */ /* 0x000fe400078e020b */
[----:B------:R-:W-:Y:S02]  /*28c0*/  IMAD R13, R7, R20, R2 ;  /* 0x00000014070d7224 */ /* 0x000fe400078e0202 */
.L_x_44:
[----:B------:R-:W1:Y:S02]  /*28d0*/  LDCU UR4, c[0x0][0xb30] ;  /* 0x00016600ff0477ac */ /* 0x000e640008000800 */
[----:B-1----:R-:W-:-:S09]  /*28e0*/  UISETP.NE.AND UP0, UPT, UR4, 0x1, UPT ;  /* 0x000000010400788c */ /* 0x002fd2000bf05270 */
[----:B------:R-:W-:Y:S05]  /*28f0*/  BRA.U UP0, `(.L_x_45) ;  /* 0x0000000100407547 */ /* 0x000fea000b800000 */
[----:B------:R-:W1:Y:S08]  /*2900*/  LDC.64 R4, c[0x0][0xb10] ;  /* 0x0002c400ff047b82 */ /* 0x000e700000000a00 */
[----:B------:R-:W2:Y:S08]  /*2910*/  LDC.64 R2, c[0x0][0xb18] ;  /* 0x0002c600ff027b82 */ /* 0x000eb00000000a00 */
[----:B------:R-:W4:Y:S08]  /*2920*/  LDC R6, c[0x0][0xb20] ;  /* 0x0002c800ff067b82 */ /* 0x000f300000000800 */
[----:B------:R-:W3:Y:S01]  /*2930*/  LDC R18, c[0x0][0xb0c] ;  /* 0x0002c300ff127b82 */ /* 0x000ee20000000800 */
[----:B-1----:R-:W-:-:S05]  /*2940*/  IMAD.HI.U32 R4, R13, R4, RZ ;  /* 0x000000040d047227 */ /* 0x002fca00078e00ff */
[----:B------:R-:W-:Y:S01]  /*2950*/  SHF.R.U32.HI R4, RZ, R5, R4 ;  /* 0x00000005ff047219 */ /* 0x000fe20000011604 */
[----:B--2---:R-:W-:Y:S01]  /*2960*/  IMAD.HI.U32 R3, R11, R3, RZ ;  /* 0x000000030b037227 */ /* 0x004fe200078e00ff */
[----:B------:R-:W-:-:S04]  /*2970*/  ISETP.NE.AND P0, PT, R2, 0x1, PT ;  /* 0x000000010200780c */ /* 0x000fc80003f05270 */
[----:B----4-:R-:W-:-:S04]  /*2980*/  SHF.R.U32.HI R6, RZ, R6, R3 ;  /* 0x00000006ff067219 */ /* 0x010fc80000011603 */
[----:B------:R-:W-:Y:S02]  /*2990*/  SEL R3, R11, R6, !P0 ;  /* 0x000000060b037207 */ /* 0x000fe40004000000 */
[----:B---3--:R-:W-:-:S04]  /*29a0*/  ISETP.NE.AND P1, PT, R18, 0x1, PT ;  /* 0x000000011200780c */ /* 0x008fc80003f25270 */
[----:B------:R-:W-:-:S05]  /*29b0*/  SEL R4, R13, R4, !P1 ;  /* 0x000000040d047207 */ /* 0x000fca0004800000 */
[----:B------:R-:W-:Y:S02]  /*29c0*/  IMAD.IADD R5, R3, 0x1, -R4 ;  /* 0x0000000103057824 */ /* 0x000fe400078e0a04 */
[----:B------:R-:W-:Y:S02]  /*29d0*/  IMAD.IADD R3, R4, 0x1, -R3 ;  /* 0x0000000104037824 */ /* 0x000fe400078e0a03 */
[----:B------:R-:W-:Y:S02]  /*29e0*/  IMAD R13, R5, R18, R13 ;  /* 0x00000012050d7224 */ /* 0x000fe400078e020d */
[----:B------:R-:W-:-:S07]  /*29f0*/  IMAD R11, R3, R2, R11 ;  /* 0x00000002030b7224 */ /* 0x000fce00078e020b */
.L_x_45:
[----:B------:R-:W-:Y:S01]  /*2a00*/  VIADD R14, R14, 0x1 ;  /* 0x000000010e0e7836 */ /* 0x000fe20000000000 */
[----:B------:R-:W-:Y:S01]  /*2a10*/  PLOP3.LUT P1, PT, PT, PT, PT, 0x80, 0x8 ;  /* 0x000000000008781c */ /* 0x000fe20003f2f070 */
[----:B------:R-:W-:Y:S02]  /*2a20*/  IMAD.IADD R63, R13, 0x1, R68 ;  /* 0x000000010d3f7824 */ /* 0x000fe400078e0244 */
[----:B------:R-:W-:Y:S01]  /*2a30*/  IMAD.IADD R69, R11, 0x1, R62 ;  /* 0x000000010b457824 */ /* 0x000fe200078e023e */
[----:B------:R-:W-:-:S04]  /*2a40*/  ISETP.NE.AND P0, PT, R14, 0x2, PT ;  /* 0x000000020e00780c */ /* 0x000fc80003f05270 */
[----:B------:R-:W-:Y:S02]  /*2a50*/  SEL R3, RZ, 0x1, P0 ;  /* 0x00000001ff037807 */ /* 0x000fe40000000000 */
[----:B------:R-:W-:Y:S02]  /*2a60*/  SEL R14, R14, RZ, P0 ;  /* 0x000000ff0e0e7207 */ /* 0x000fe40000000000 */
[----:B------:R-:W-:Y:S01]  /*2a70*/  LOP3.LUT R12, R12, R3, RZ, 0x3c, !PT ;  /* 0x000000030c0c7212 */ /* 0x000fe200078e3cff */
[----:B------:R-:W-:Y:S06]  /*2a80*/  @P2 BRA `(.L_x_46) ;  /* 0xffffffec00302947 */ /* 0x000fec000383ffff */
[----:B------:R-:W-:Y:S01]  /*2a90*/  UIADD3 UR21, UPT, UPT, UR21, 0x18, URZ ;  /* 0x0000001815157890 */ /* 0x000fe2000fffe0ff */
[----:B------:R-:W-:-:S03]  /*2aa0*/  SHF.L.U32 R3, R15, 0x1f, RZ ;  /* 0x0000001f0f037819 */ /* 0x000fc600000006ff */
[----:B------:R-:W-:-:S09]  /*2ab0*/  ULEA UR4, UR23, UR21, 0x3 ;  /* 0x0000001517047291 */ /* 0x000fd2000f8e18ff */
[----:B------:R-:W1:Y:S02]  /*2ac0*/  SYNCS.PHASECHK.TRANS64.TRYWAIT P0, [UR4], R3 ;  /* 0x00000003ff0075a7 */ /* 0x000e640008001104 */
[----:B-1----:R-:W-:Y:S05]  /*2ad0*/  @!P0 BRA `(.L_x_47) ;  /* 0x0000004800008947 */ /* 0x002fea0003800000 */
.L_x_128:
[----:B------:R-:W-:-:S04]  /*2ae0*/  UIADD3 UR4, UPT, UPT, UR23, 0x1, URZ ;  /* 0x0000000117047890 */ /* 0x000fc8000fffe0ff */
[----:B------:R-:W-:-:S04]  /*2af0*/  UISETP.NE.AND UP0, UPT, UR4, 0x3, UPT ;  /* 0x000000030400788c */ /* 0x000fc8000bf05270 */
[----:B------:R-:W-:Y:S02]  /*2b00*/  USEL UR6, URZ, 0x1, UP0 ;  /* 0x00000001ff067887 */ /* 0x000fe40008000000 */
[----:B------:R-:W-:-:S04]  /*2b10*/  USEL UR4, UR4, URZ, UP0 ;  /* 0x000000ff04047287 */ /* 0x000fc80008000000 */
[----:B------:R-:W-:Y:S01]  /*2b20*/  ULEA UR5, UR4, UR21, 0x3 ;  /* 0x0000001504057291 */ /* 0x000fe2000f8e18ff */
[----:B------:R-:W-:-:S04]  /*2b30*/  LOP3.LUT R15, R15, UR6, RZ, 0x3c, !PT ;  /* 0x000000060f0f7c12 */ /* 0x000fc8000f8e3cff */
[----:B-1----:R-:W-:-:S04]  /*2b40*/  SHF.L.U32 R3, R15, 0x1f, RZ ;  /* 0x0000001f0f037819 */ /* 0x002fc800000006ff */
[----:B------:R-:W1:Y:S02]  /*2b50*/  SYNCS.PHASECHK.TRANS64.TRYWAIT P0, [UR5], R3 ;  /* 0x00000003ff0075a7 */ /* 0x000e640008001105 */
[----:B-1----:R-:W-:Y:S05]  /*2b60*/  @!P0 BRA `(.L_x_48) ;  /* 0x0000004400f48947 */ /* 0x002fea0003800000 */
.L_x_130:
[----:B------:R-:W-:-:S04]  /*2b70*/  UIADD3 UR4, UPT, UPT, UR4, 0x1, URZ ;  /* 0x0000000104047890 */ /* 0x000fc8000fffe0ff */
[----:B------:R-:W-:-:S04]  /*2b80*/  UISETP.NE.AND UP0, UPT, UR4, 0x3, UPT ;  /* 0x000000030400788c */ /* 0x000fc8000bf05270 */
[----:B------:R-:W-:Y:S02]  /*2b90*/  USEL UR5, URZ, 0x1, UP0 ;  /* 0x00000001ff057887 */ /* 0x000fe40008000000 */
[----:B------:R-:W-:-:S04]  /*2ba0*/  USEL UR4, UR4, URZ, UP0 ;  /* 0x000000ff04047287 */ /* 0x000fc80008000000 */
[----:B------:R-:W-:Y:S01]  /*2bb0*/  ULEA UR4, UR4, UR21, 0x3 ;  /* 0x0000001504047291 */ /* 0x000fe2000f8e18ff */
[----:B-1----:R-:W-:-:S04]  /*2bc0*/  LOP3.LUT R3, R15, UR5, RZ, 0x3c, !PT ;  /* 0x000000050f037c12 */ /* 0x002fc8000f8e3cff */
[----:B------:R-:W-:Y:S01]  /*2bd0*/  SHF.L.U32 R3, R3, 0x1f, RZ ;  /* 0x0000001f03037819 */ /* 0x000fe200000006ff */
[----:B---3--:R-:W-:-:S07]  /*2be0*/  IMAD.U32 R0, RZ, RZ, UR4 ;  /* 0x00000004ff007e24 */ /* 0x008fce000f8e00ff */
.L_x_49:
[----:B-1----:R1:W2:Y:S02]  /*2bf0*/  SYNCS.PHASECHK.TRANS64.TRYWAIT P0, [R0+URZ], R3 ;  /* 0x00000003000075a7 */ /* 0x0022a400080011ff */
[----:B--2---:R-:W-:Y:S05]  /*2c00*/  @!P0 NANOSLEEP.SYNCS 0x989680 ;  /* 0x009896800000895d */ /* 0x004fea0003900000 */
[----:B------:R-:W2:Y:S02]  /*2c10*/  @!P0 SYNCS.PHASECHK.TRANS64 P0, [R0+URZ], R3 ;  /* 0x00000003000085a7 */ /* 0x000ea400080010ff */
[----:B--2---:R-:W-:Y:S05]  /*2c20*/  @P0 EXIT ;  /* 0x000000000000094d */ /* 0x004fea0003800000 */
[----:B------:R-:W-:Y:S05]  /*2c30*/  BRA `(.L_x_49) ;  /* 0xfffffffc00ec7947 */ /* 0x000fea000383ffff */
.L_x_22:
[----:B------:R-:W-:-:S04]  /*2c40*/  UISETP.NE.AND UP1, UPT, UR46, URZ, UPT ;  /* 0x000000ff2e00728c */ /* 0x000fc8000bf25270 */
[----:B------:R-:W-:-:S09]  /*2c50*/  UISETP.NE.OR UP1, UPT, UR10, 0x1, UP1 ;  /* 0x000000010a00788c */ /* 0x000fd20008f25670 */
[----:B------:R-:W-:Y:S05]  /*2c60*/  BRA.U UP1, `(.L_x_50) ;  /* 0x00000005014c7547 */ /* 0x000fea000b800000 */
[----:B------:R-:W-:Y:S01]  /*2c70*/  HFMA2 R11, -RZ, RZ, 0, 0 ;  /* 0x00000000ff0b7431 */ /* 0x000fe200000001ff */
[----:B------:R-:W-:Y:S01]  /*2c80*/  ISETP.GE.U32.AND P2, PT, R10, 0x2, PT ;  /* 0x000000020a00780c */ /* 0x000fe20003f46070 */
[----:B------:R-:W-:Y:S01]  /*2c90*/  IMAD.MOV.U32 R12, RZ, RZ, 0x1 ;  /* 0x00000001ff0c7424 */ /* 0x000fe200078e00ff */
[----:B------:R-:W-:Y:S01]  /*2ca0*/  CS2R R8, SRZ ;  /* 0x0000000000087805 */ /* 0x000fe2000001ff00 */
[----:B------:R-:W-:Y:S01]  /*2cb0*/  IMAD.MOV.U32 R3, RZ, RZ, RZ ;  /* 0x000000ffff037224 */ /* 0x000fe200078e00ff */
[----:B------:R-:W-:Y:S01]  /*2cc0*/  UMOV UR6, 0x400 ;  /* 0x0000040000067882 */ /* 0x000fe20000000000 */
[----:B------:R-:W-:Y:S01]  /*2cd0*/  UMOV UR5, URZ ;  /* 0x000000ff00057c82 */ /* 0x000fe20008000000 */
[----:B------:R-:W-:-:S12]  /*2ce0*/  ULEA UR6, UR46, UR6, 0x18 ;  /* 0x000000062e067291 */ /* 0x000fd8000f8ec0ff */
.L_x_54:
[----:B------:R-:W-:Y:S02]  /*2cf0*/  LEA R0, R3, UR6, 0x3 ;  /* 0x0000000603007c11 */ /* 0x000fe4000f8e18ff */
[----:B------:R-:W-:-:S03]  /*2d00*/  SHF.L.U32 R5, R8, 0x1f, RZ ;  /* 0x0000001f08057819 */ /* 0x000fc600000006ff */
[----:B------:R-:W-:Y:S01]  /*2d10*/  VIADD R4, R0, 0xd0 ;  /* 0x000000d000047836 */ /* 0x000fe20000000000 */
[----:B------:R-:W1:Y:S02]  /*2d20*/  SYNCS.PHASECHK.TRANS64.TRYWAIT P0, [R0+URZ+0xc0], R5 ;  /* 0x0000c005000075a7 */ /* 0x000e6400080011ff */
[----:B-1----:R-:W-:Y:S05]  /*2d30*/  @!P0 BRA `(.L_x_51) ;  /* 0x0000004400988947 */ /* 0x002fea0003800000 */
.L_x_131:
[----:B------:R-:W-:Y:S01]  /*2d40*/  ULEA UR4, UR5, UR6, 0x3 ;  /* 0x0000000605047291 */ /* 0x000fe2000f8e18ff */
[----:B------:R-:W-:Y:S01]  /*2d50*/  PRMT R4, RZ, 0x654, R4 ;  /* 0x00000654ff047816 */ /* 0x000fe20000000004 */
[----:B-1----:R-:W-:Y:S01]  /*2d60*/  @!P2 IMAD.MOV.U32 R5, RZ, RZ, 0x10 ;  /* 0x00000010ff05a424 */ /* 0x002fe200078e00ff */
[----:B------:R-:W-:Y:S01]  /*2d70*/  SHF.L.U32 R7, R12, 0x1f, RZ ;  /* 0x0000001f0c077819 */ /* 0x000fe200000006ff */
[----:B------:R-:W-:Y:S01]  /*2d80*/  UIADD3 UR7, UPT, UPT, UR4, 0x60, URZ ;  /* 0x0000006004077890 */ /* 0x000fe2000fffe0ff */
[----:B------:R1:W-:Y:S05]  /*2d90*/  SYNCS.ARRIVE.TRANS64.RED.A1T0 RZ, [R4+URZ], RZ ;  /* 0x000000ff04ff79a7 */ /* 0x0003ea00081004ff */
[----:B------:R-:W-:Y:S01]  /*2da0*/  IMAD.U32 R13, RZ, RZ, UR7 ;  /* 0x00000007ff0d7e24 */ /* 0x000fe2000f8e00ff */
[----:B------:R-:W2:Y:S04]  /*2db0*/  SYNCS.PHASECHK.TRANS64.TRYWAIT P0, [UR4+0x70], R7 ;  /* 0x00007007ff0075a7 */ /* 0x000ea80008001104 */
[----:B------:R-:W-:Y:S01]  /*2dc0*/  PRMT R13, R10, 0x654, R13 ;  /* 0x000006540a0d7816 */ /* 0x000fe2000000000d */
[----:B-12---:R-:W-:Y:S06]  /*2dd0*/  @!P0 BRA `(.L_x_52) ;  /* 0x0000004400848947 */ /* 0x006fec0003800000 */
.L_x_133:
[----:B------:R-:W-:Y:S01]  /*2de0*/  ULEA UR8, UR5, UR6, 0x4 ;  /* 0x0000000605087291 */ /* 0x000fe2000f8e20ff */
[----:B------:R-:W-:Y:S01]  /*2df0*/  SEL R2, R13, R2, !P2 ;  /* 0x000000020d027207 */ /* 0x000fe20005000000 */
[----:B------:R-:W-:Y:S01]  /*2e00*/  UIADD3 UR9, UPT, UPT, UR4, 0x60, URZ ;  /* 0x0000006004097890 */ /* 0x000fe2000fffe0ff */
[----:B-1----:R-:W-:Y:S01]  /*2e10*/  LEA R0, R11, UR6, 0x3 ;  /* 0x000000060b007c11 */ /* 0x002fe2000f8e18ff */
[----:B------:R-:W-:Y:S01]  /*2e20*/  UIADD3 UR8, UPT, UPT, UR8, 0xf0, URZ ;  /* 0x000000f008087890 */ /* 0x000fe2000fffe0ff */
[----:B------:R1:W-:Y:S01]  /*2e30*/  @!P2 SYNCS.ARRIVE.TRANS64.RED RZ, [R2+URZ], R5 ;  /* 0x0000000502ffa9a7 */ /* 0x0003e200080004ff */
[----:B------:R-:W-:Y:S01]  /*2e40*/  UIADD3 UR4, UPT, UPT, UR5, 0x1, URZ ;  /* 0x0000000105047890 */ /* 0x000fe2000fffe0ff */
[----:B------:R-:W-:-:S03]  /*2e50*/  VIADD R3, R3, 0x1 ;  /* 0x0000000103037836 */ /* 0x000fc60000000000 */
[----:B------:R-:W-:Y:S02]  /*2e60*/  UISETP.NE.AND UP0, UPT, UR4, 0x2, UPT ;  /* 0x000000020400788c */ /* 0x000fe4000bf05270 */
[----:B------:R-:W-:Y:S01]  /*2e70*/  ISETP.NE.AND P0, PT, R3, 0x2, PT ;  /* 0x000000020300780c */ /* 0x000fe20003f05270 */
[----:B------:R-:W-:Y:S06]  /*2e80*/  UGETNEXTWORKID.BROADCAST [UR8], [UR9] ;  /* 0x00000000080073ca */ /* 0x000fec0008000100 */
[----:B------:R-:W-:Y:S02]  /*2e90*/  USEL UR7, URZ, 0x1, UP0 ;  /* 0x00000001ff077887 */ /* 0x000fe40008000000 */
[----:B------:R-:W-:-:S04]  /*2ea0*/  USEL UR5, UR4, URZ, UP0 ;  /* 0x000000ff04057287 */ /* 0x000fc80008000000 */
[----:B------:R-:W-:Y:S02]  /*2eb0*/  LOP3.LUT R12, R12, UR7, RZ, 0x3c, !PT ;  /* 0x000000070c0c7c12 */ /* 0x000fe4000f8e3cff */
[----:B-1----:R-:W-:-:S04]  /*2ec0*/  SHF.L.U32 R5, R9, 0x1f, RZ ;  /* 0x0000001f09057819 */ /* 0x002fc800000006ff */
[----:B------:R-:W1:Y:S02]  /*2ed0*/  SYNCS.PHASECHK.TRANS64.TRYWAIT P1, [R0+URZ+0x60], R5 ;  /* 0x00006005000075a7 */ /* 0x000e6400080211ff */
[----:B-1----:R-:W-:Y:S05]  /*2ee0*/  @!P1 BRA `(.L_x_53) ;  /* 0x0000004400589947 */ /* 0x002fea0003800000 */
.L_x_134:
[----:B------:R-:W-:Y:S01]  /*2ef0*/  LEA R4, R11, UR6, 0x4 ;  /* 0x000000060b047c11 */ /* 0x000fe2000f8e20ff */
[----:B-1----:R-:W-:Y:S01]  /*2f00*/  VIADD R0, R0, 0x70 ;  /* 0x0000007000007836 */ /* 0x002fe20000000000 */
[----:B------:R-:W-:Y:S01]  /*2f10*/  SEL R3, R3, RZ, P0 ;  /* 0x000000ff03037207 */ /* 0x000fe20000000000 */
[----:B------:R-:W-:-:S03]  /*2f20*/  VIADD R11, R11, 0x1 ;  /* 0x000000010b0b7836 */ /* 0x000fc60000000000 */
[----:B------:R-:W1:Y:S01]  /*2f30*/  LDS.128 R4, [R4+0xf0] ;  /* 0x0000f00004047984 */ /* 0x000e620000000c00 */
[----:B------:R-:W-:Y:S02]  /*2f40*/  PRMT R0, RZ, 0x654, R0 ;  /* 0x00000654ff007816 */ /* 0x000fe40000000000 */
[C---:B------:R-:W-:Y:S01]  /*2f50*/  ISETP.NE.AND P1, PT, R11.reuse, 0x2, PT ;  /* 0x000000020b00780c */ /* 0x040fe20003f25270 */
[----:B------:R-:W-:Y:S01]  /*2f60*/  @!PT LDS RZ, [RZ] ;  /* 0x00000000fffff984 */ /* 0x000fe20000000800 */
[----:B------:R-:W-:Y:S01]  /*2f70*/  @!PT LDS RZ, [RZ] ;  /* 0x00000000fffff984 */ /* 0x000fe20000000800 */
[----:B------:R-:W-:Y:S01]  /*2f80*/  @!PT LDS RZ, [RZ] ;  /* 0x00000000fffff984 */ /* 0x000fe20000000800 */
[----:B------:R-:W-:Y:S01]  /*2f90*/  @!PT LDS RZ, [RZ] ;  /* 0x00000000fffff984 */ /* 0x000fe20000000800 */
[----:B------:R2:W-:Y:S06]  /*2fa0*/  MEMBAR.ALL.CTA ;  /* 0x0000000000007992 */ /* 0x0005ec0000008000 */
[----:B--2---:R-:W2:Y:S01]  /*2fb0*/  FENCE.VIEW.ASYNC.S ;  /* 0x00000000000073c6 */ /* 0x004ea20000000000 */
[----:B------:R-:W-:Y:S01]  /*2fc0*/  SEL R11, R11, RZ, P1 ;  /* 0x000000ff0b0b7207 */ /* 0x000fe20000800000 */
[----:B--2---:R2:W-:Y:S01]  /*2fd0*/  SYNCS.ARRIVE.TRANS64.RED.A1T0 RZ, [R0+URZ], RZ ;  /* 0x000000ff00ff79a7 */ /* 0x0045e200081004ff */
[----:B-1----:R-:W-:-:S02]  /*2fe0*/  LOP3.LUT P3, RZ, R6, 0x1, RZ, 0xc0, !PT ;  /* 0x0000000106ff7812 */ /* 0x002fc4000786c0ff */
[----:B------:R-:W-:-:S04]  /*2ff0*/  SEL R5, RZ, 0x1, P0 ;  /* 0x00000001ff057807 */ /* 0x000fc80000000000 */
[----:B------:R-:W-:Y:S02]  /*3000*/  LOP3.LUT R8, R8, R5, RZ, 0x3c, !PT ;  /* 0x0000000508087212 */ /* 0x000fe400078e3cff */
[----:B--2---:R-:W-:-:S04]  /*3010*/  SEL R0, RZ, 0x1, P1 ;  /* 0x00000001ff007807 */ /* 0x004fc80000800000 */
[----:B------:R-:W-:Y:S01]  /*3020*/  LOP3.LUT R9, R9, R0, RZ, 0x3c, !PT ;  /* 0x0000000009097212 */ /* 0x000fe200078e3cff */
[----:B------:R-:W-:Y:S06]  /*3030*/  @P3 BRA `(.L_x_54) ;  /* 0xfffffffc002c3947 */ /* 0x000fec000383ffff */
[----:B------:R-:W-:Y:S01]  /*3040*/  ULEA UR4, UR5, UR6, 0x3 ;  /* 0x0000000605047291 */ /* 0x000fe2000f8e18ff */
[----:B------:R-:W-:-:S08]  /*3050*/  SHF.L.U32 R3, R12, 0x1f, RZ ;  /* 0x0000001f0c037819 */ /* 0x000fd000000006ff */
[----:B------:R-:W1:Y:S02]  /*3060*/  SYNCS.PHASECHK.TRANS64 P0, [UR4+0x70], R3 ;  /* 0x00007003ff0075a7 */ /* 0x000e640008001004 */
[----:B-1----:R-:W-:Y:S05]  /*3070*/  @P0 BRA `(.L_x_55) ;  /* 0x0000000000080947 */ /* 0x002fea0003800000 */
[----:B------:R-:W1:Y:S02]  /*3080*/  SYNCS.PHASECHK.TRANS64.TRYWAIT P0, [UR4+0x70], R3 ;  /* 0x00007003ff0075a7 */ /* 0x000e640008001104 */
[----:B-1----:R-:W-:Y:S05]  /*3090*/  @!P0 BRA `(.L_x_56) ;  /* 0x0000004400008947 */ /* 0x002fea0003800000 */
.L_x_55:
[----:B------:R-:W-:-:S04]  /*30a0*/  UIADD3 UR7, UPT, UPT, UR5, 0x1, URZ ;  /* 0x0000000105077890 */ /* 0x000fc8000fffe0ff */
[----:B------:R-:W-:-:S04]  /*30b0*/  UISETP.NE.AND UP0, UPT, UR7, 0x2, UPT ;  /* 0x000000020700788c */ /* 0x000fc8000bf05270 */
[----:B------:R-:W-:Y:S02]  /*30c0*/  USEL UR8, URZ, 0x1, UP0 ;  /* 0x00000001ff087887 */ /* 0x000fe40008000000 */
[----:B------:R-:W-:-:S04]  /*30d0*/  USEL UR7, UR7, URZ, UP0 ;  /* 0x000000ff07077287 */ /* 0x000fc80008000000 */
[----:B------:R-:W-:Y:S01]  /*30e0*/  ULEA UR7, UR7, UR6, 0x3 ;  /* 0x0000000607077291 */ /* 0x000fe2000f8e18ff */
[----:B-1----:R-:W-:-:S04]  /*30f0*/  LOP3.LUT R3, R12, UR8, RZ, 0x3c, !PT ;  /* 0x000000080c037c12 */ /* 0x002fc8000f8e3cff */
[----:B------:R-:W-:-:S04]  /*3100*/  SHF.L.U32 R0, R3, 0x1f, RZ ;  /* 0x0000001f03007819 */ /* 0x000fc800000006ff */
[----:B------:R-:W1:Y:S02]  /*3110*/  SYNCS.PHASECHK.TRANS64 P0, [UR7+0x70], R0 ;  /* 0x00007000ff0075a7 */ /* 0x000e640008001007 */
[----:B-1----:R-:W-:Y:S05]  /*3120*/  @P0 EXIT ;  /* 0x000000000000094d */ /* 0x002fea0003800000 */
[----:B------:R-:W-:Y:S02]  /*3130*/  SHF.L.U32 R3, R3, 0x1f, RZ ;  /* 0x0000001f03037819 */ /* 0x000fe400000006ff */
[----:B------:R-:W-:-:S07]  /*3140*/  MOV R0, UR7 ;  /* 0x0000000700007c02 */ /* 0x000fce0008000f00 */
.L_x_57:
[----:B-1----:R1:W2:Y:S02]  /*3150*/  SYNCS.PHASECHK.TRANS64.TRYWAIT P0, [R0+URZ+0x70], R3 ;  /* 0x00007003000075a7 */ /* 0x0022a400080011ff */
[----:B--2---:R-:W-:Y:S05]  /*3160*/  @!P0 NANOSLEEP.SYNCS 0x989680 ;  /* 0x009896800000895d */ /* 0x004fea0003900000 */
[----:B------:R-:W2:Y:S02]  /*3170*/  @!P0 SYNCS.PHASECHK.TRANS64 P0, [R0+URZ+0x70], R3 ;  /* 0x00007003000085a7 */ /* 0x000ea400080010ff */
[----:B--2---:R-:W-:Y:S05]  /*3180*/  @P0 EXIT ;  /* 0x000000000000094d */ /* 0x004fea0003800000 */
[----:B------:R-:W-:Y:S05]  /*3190*/  BRA `(.L_x_57) ;  /* 0xfffffffc00ec7947 */ /* 0x000fea000383ffff */
.L_x_50:
[----:B------:R-:W-:Y:S05]  /*31a0*/  BRA.U UP4, `(.L_x_58) ;  /* 0x0000001904607547 */ /* 0x000fea000b800000 */
[----:B------:R-:W-:Y:S01]  /*31b0*/  UMOV UR4, 0x40 ;  /* 0x0000004000047882 */ /* 0x000fe20000000000 */
[----:B------:R-:W-:Y:S01]  /*31c0*/  NOP ;  /* 0x0000000000007918 */ /* 0x000fe20000000000 */
[----:B------:R-:W-:Y:S01]  /*31d0*/  ULEA UR5, UR46, UR4, 0x18 ;  /* 0x000000042e057291 */ /* 0x000fe2000f8ec0ff */
[----:B------:R-:W-:Y:S02]  /*31e0*/  UMOV UR6, 0x400 ;  /* 0x0000040000067882 */ /* 0x000fe40000000000 */
[----:B------:R-:W-:-:S06]  /*31f0*/  ULEA UR6, UR46, UR6, 0x18 ;  /* 0x000000062e067291 */ /* 0x000fcc000f8ec0ff */
[----:B------:R-:W1:Y:S02]  /*3200*/  LDS.U8 R2, [UR5+0x1c] ;  /* 0x00001c05ff027984 */ /* 0x000e640008000000 */
[----:B-1----:R-:W-:-:S13]  /*3210*/  ISETP.NE.AND P0, PT, R2, RZ, PT ;  /* 0x000000ff0200720c */ /* 0x002fda0003f05270 */
[----:B------:R-:W-:Y:S05]  /*3220*/  @P0 BRA `(.L_x_59) ;  /* 0x0000000400180947 */ /* 0x000fea0003800000 */
[----:B------:R-:W-:Y:S01]  /*3230*/  R2UR UR4, R12 ;  /* 0x000000000c0472ca */ /* 0x000fe200000e0000 */
[----:B------:R-:W-:-:S12]  /*3240*/  UIADD3 UR7, UPT, UPT, UR5, 0x8, URZ ;  /* 0x0000000805077890 */ /* 0x000fd8000fffe0ff */
[----:B------:R-:W-:-:S09]  /*3250*/  UISETP.NE.U32.AND UP0, UPT, UR4, 0x1, UPT ;  /* 0x000000010400788c */ /* 0x000fd2000bf05070 */
[----:B------:R-:W-:Y:S05]  /*3260*/  BRA.U !UP0, `(.L_x_60) ;  /* 0x0000000108a47547 */ /* 0x000fea000b800000 */
[----:B------:R-:W-:Y:S01]  /*3270*/  ELECT P0, URZ, PT ;  /* 0x0000000000ff782f */ /* 0x000fe20003800000 */
[----:B------:R-:W-:-:S12]  /*3280*/  BSSY B0, `(.L_x_60) ;  /* 0x0000027000007945 */ /* 0x000fd80003800000 */
[----:B------:R-:W-:Y:S05]  /*3290*/  @!P0 BRA `(.L_x_61) ;  /* 0x0000000000948947 */ /* 0x000fea0003800000 */
[----:B------:R-:W-:-:S05]  /*32a0*/  UMOV UR4, 0x10 ;  /* 0x0000001000047882 */ /* 0x000fca0000000000 */
[----:B------:R-:W-:Y:S04]  /*32b0*/  DEPBAR.LE SB1, 0x36 ;  /* 0x00009d800000791a */ /* 0x000fe80000000000 */
[----:B------:R-:W1:Y:S02]  /*32c0*/  UTCATOMSWS.2CTA.FIND_AND_SET.ALIGN UP1, UR4, UR4 ;  /* 0x00000004000475e3 */ /* 0x000e640008220800 */
[----:B-1----:R-:W-:Y:S01]  /*32d0*/  MOV R11, UR4 ;  /* 0x00000004000b7c02 */ /* 0x002fe20008000f00 */
[----:B------:R-:W-:Y:S06]  /*32e0*/  BRA.U UP1, `(.L_x_62) ;  /* 0x0000000101187547 */ /* 0x000fec000b800000 */
.L_x_63:
[----:B------:R-:W-:Y:S05]  /*32f0*/  NANOSLEEP 0x64 ;  /* 0x000000640000795d */ /* 0x000fea0003800000 */
[----:B------:R-:W-:-:S05]  /*3300*/  UMOV UR4, 0x10 ;  /* 0x0000001000047882 */ /* 0x000fca0000000000 */
[----:B------:R-:W-:Y:S04]  /*3310*/  DEPBAR.LE SB1, 0x36 ;  /* 0x00009d800000791a */ /* 0x000fe80000000000 */
[----:B------:R-:W1:Y:S02]  /*3320*/  UTCATOMSWS.2CTA.FIND_AND_SET.ALIGN UP1, UR4, UR4 ;  /* 0x00000004000475e3 */ /* 0x000e640008220800 */
[----:B-1----:R-:W-:Y:S01]  /*3330*/  MOV R11, UR4 ;  /* 0x00000004000b7c02 */ /* 0x002fe20008000f00 */
[----:B------:R-:W-:Y:S05]  /*3340*/  BRA.U !UP1, `(.L_x_63) ;  /* 0xfffffffd09e87547 */ /* 0x000fea000b83ffff */
.L_x_62:
[----:B------:R-:W1:Y:S01]  /*3350*/  LDS R5, [UR5+0x10] ;  /* 0x00001005ff057984 */ /* 0x000e620008000800 */
[----:B------:R-:W-:Y:S01]  /*3360*/  R2UR UR4, R9 ;  /* 0x00000000090472ca */ /* 0x000fe200000e0000 */
[----:B------:R-:W-:-:S04]  /*3370*/  IMAD.U32 R3, RZ, RZ, UR6 ;  /* 0x00000006ff037e24 */ /* 0x000fc8000f8e00ff */
[----:B------:R-:W-:-:S08]  /*3380*/  VIADD R3, R3, 0x110 ;  /* 0x0000011003037836 */ /* 0x000fd00000000000 */
[----:B------:R-:W-:Y:S02]  /*3390*/  MOV R2, UR4 ;  /* 0x0000000400027c02 */ /* 0x000fe40008000f00 */
[----:B-1----:R-:W-:-:S04]  /*33a0*/  SHF.L.U32 R5, R5, 0x1f, RZ ;  /* 0x0000001f05057819 */ /* 0x002fc800000006ff */
[----:B------:R-:W1:Y:S02]  /*33b0*/  SYNCS.PHASECHK.TRANS64.TRYWAIT P0, [UR5+0x8], R5 ;  /* 0x00000805ff0075a7 */ /* 0x000e640008001105 */
[----:B-1----:R-:W-:Y:S05]  /*33c0*/  @P0 BRA `(.L_x_64) ;  /* 0x0000000000080947 */ /* 0x002fea0003800000 */
[----:B------:R-:W1:Y:S02]  /*33d0*/  SYNCS.PHASECHK.TRANS64.TRYWAIT P0, [UR5+0x8], R5 ;  /* 0x00000805ff0075a7 */ /* 0x000e640008001105 */
[----:B-1----:R-:W-:Y:S05]  /*33e0*/  @!P0 BRA `(.L_x_65) ;  /* 0x0000004000448947 */ /* 0x002fea0003800000 */
.L_x_64:
[----:B------:R-:W-:Y:S01]  /*33f0*/  R2UR UR4, R9 ;  /* 0x00000000090472ca */ /* 0x000fe200000e0000 */
[----:B-1----:R-:W-:Y:S02]  /*3400*/  HFMA2 R4, -RZ, RZ, 0, 5.9604644775390625e-08 ;  /* 0x00000001ff047431 */ /* 0x002fe400000001ff */
[----:B------:R-:W-:Y:S01]  /*3410*/  IMAD.MOV.U32 R6, RZ, RZ, 0xffff ;  /* 0x0000ffffff067424 */ /* 0x000fe200078e00ff */
[----:B------:R-:W-:Y:S01]  /*3420*/  PRMT R2, R2, 0x654, R3 ;  /* 0x0000065402027816 */ /* 0x000fe20000000003 */
[----:B------:R-:W-:Y:S02]  /*3430*/  IMAD.MOV.U32 R5, RZ, RZ, 0x4 ;  /* 0x00000004ff057424 */ /* 0x000fe400078e00ff */
[----:B------:R-:W-:Y:S01]  /*3440*/  IMAD.SHL.U32 R10, R11, 0x20, RZ ;  /* 0x000000200b0a7824 */ /* 0x000fe200078e00ff */
[-C--:B------:R-:W-:Y:S02]  /*3450*/  SHF.L.U32 R7, R6, R11.reuse, RZ ;  /* 0x0000000b06077219 */ /* 0x080fe400000006ff */
[----:B------:R-:W-:-:S03]  /*3460*/  SHF.L.U32 R6, R4, R11, RZ ;  /* 0x0000000b04067219 */ /* 0x000fc600000006ff */
[----:B------:R-:W-:-:S06]  /*3470*/  UPRMT UR4, UR4, 0x654, UR7 ;  /* 0x0000065404047896 */ /* 0x000fcc0008000007 */
[----:B------:R-:W-:-:S03]  /*3480*/  MOV R3, UR4 ;  /* 0x0000000400037c02 */ /* 0x000fc60008000f00 */
[----:B------:R1:W-:Y:S01]  /*3490*/  SYNCS.ARRIVE.TRANS64.RED RZ, [UR4], R5 ;  /* 0x00000005ffff79a7 */ /* 0x0003e20008000404 */
[----:B------:R1:W-:Y:S04]  /*34a0*/  STS [UR6+0x110], R10 ;  /* 0x0001100aff007988 */ /* 0x0003e80008000806 */
[----:B------:R1:W-:Y:S04]  /*34b0*/  STAS [R2.64], R11 ;  /* 0x0000000b02007dbd */ /* 0x0003e8000c0008ff */
[----:B------:R1:W-:Y:S04]  /*34c0*/  ATOMS.OR RZ, [UR5+0x14], R7 ;  /* 0x00001407ffff798c */ /* 0x0003e8000b000005 */
[----:B------:R1:W-:Y:S04]  /*34d0*/  ATOMS.OR RZ, [UR5+0x18], R6 ;  /* 0x00001806ffff798c */ /* 0x0003e8000b000005 */
[----:B------:R1:W-:Y:S02]  /*34e0*/  ATOMS.XOR RZ, [UR5+0x10], R4 ;  /* 0x00001004ffff798c */ /* 0x0003e4000b800005 */
.L_x_61:
[----:B------:R-:W-:Y:S05]  /*34f0*/  BSYNC B0 ;  /* 0x0000000000007941 */ /* 0x000fea0003800000 */
.L_x_60:
[----:B------:R-:W-:Y:S05]  /*3500*/  BRA.U UP0, `(.L_x_66) ;  /* 0x0000000100707547 */ /* 0x000fea000b800000 */
[----:B------:R-:W-:-:S03]  /*3510*/  UMOV UR4, 0xffffffff ;  /* 0xffffffff00047882 */ /* 0x000fc60000000000 */
[----:B------:R-:W-:Y:S05]  /*3520*/  BRA.DIV UR4, `(.L_x_67) ;  /* 0x00000042040c7947 */ /* 0x000fea000b800000 */
[----:B------:R-:W-:-:S13]  /*3530*/  ELECT P6, URZ, PT ;  /* 0x0000000000ff782f */ /* 0x000fda00038c0000 */
.L_x_138:
[----:B------:R-:W-:Y:S05]  /*3540*/  @!P6 BRA `(.L_x_66) ;  /* 0x000000000060e947 */ /* 0x000fea0003800000 */
[----:B-1----:R-:W1:Y:S02]  /*3550*/  LDS R3, [UR5+0x10] ;  /* 0x00001005ff037984 */ /* 0x002e640008000800 */
[----:B-1----:R-:W-:-:S04]  /*3560*/  SHF.L.U32 R3, R3, 0x1f, RZ ;  /* 0x0000001f03037819 */ /* 0x002fc800000006ff */
[----:B------:R-:W1:Y:S02]  /*3570*/  SYNCS.PHASECHK.TRANS64.TRYWAIT P0, [UR5+0x8], R3 ;  /* 0x00000803ff0075a7 */ /* 0x000e640008001105 */
[----:B-1----:R-:W-:Y:S05]  /*3580*/  @P0 BRA `(.L_x_68) ;  /* 0x0000000000080947 */ /* 0x002fea0003800000 */
[----:B------:R-:W1:Y:S02]  /*3590*/  SYNCS.PHASECHK.TRANS64.TRYWAIT P0, [UR5+0x8], R3 ;  /* 0x00000803ff0075a7 */ /* 0x000e640008001105 */
[----:B-1----:R-:W-:Y:S05]  /*35a0*/  @!P0 BRA `(.L_x_69) ;  /* 0x00000040000c8947 */ /* 0x002fea0003800000 */
.L_x_68:
[----:B------:R-:W2:Y:S01]  /*35b0*/  LDS R5, [UR6+0x110] ;  /* 0x00011006ff057984 */ /* 0x000ea20008000800 */
[----:B------:R-:W-:Y:S01]  /*35c0*/  R2UR UR4, R9 ;  /* 0x00000000090472ca */ /* 0x000fe200000e0000 */
[----:B-1----:R-:W-:Y:S02]  /*35d0*/  IMAD.MOV.U32 R3, RZ, RZ, 0xffff ;  /* 0x0000ffffff037424 */ /* 0x002fe400078e00ff */
[----:B------:R-:W-:-:S10]  /*35e0*/  IMAD.MOV.U32 R2, RZ, RZ, 0x1 ;  /* 0x00000001ff027424 */ /* 0x000fd400078e00ff */
[----:B------:R-:W-:Y:S01]  /*35f0*/  UPRMT UR4, UR4, 0x654, UR7 ;  /* 0x0000065404047896 */ /* 0x000fe20008000007 */
[----:B--2---:R-:W-:Y:S01]  /*3600*/  IMAD.SHL.U32 R4, R5, 0x20, RZ ;  /* 0x0000002005047824 */ /* 0x004fe200078e00ff */
[-C--:B------:R-:W-:Y:S02]  /*3610*/  SHF.L.U32 R3, R3, R5.reuse, RZ ;  /* 0x0000000503037219 */ /* 0x080fe400000006ff */
[----:B------:R-:W-:Y:S02]  /*3620*/  SHF.L.U32 R5, R2, R5, RZ ;  /* 0x0000000502057219 */ /* 0x000fe400000006ff */
[----:B------:R2:W-:Y:S04]  /*3630*/  STS [UR6+0x110], R4 ;  /* 0x00011004ff007988 */ /* 0x0005e80008000806 */
[----:B------:R2:W-:Y:S04]  /*3640*/  ATOMS.OR RZ, [UR5+0x14], R3 ;  /* 0x00001403ffff798c */ /* 0x0005e8000b000005 */
[----:B------:R2:W-:Y:S01]  /*3650*/  ATOMS.OR RZ, [UR5+0x18], R5 ;  /* 0x00001805ffff798c */ /* 0x0005e2000b000005 */
[----:B------:R-:W-:Y:S03]  /*3660*/  SYNCS.ARRIVE.TRANS64.RED.A1T0 RZ, [UR4], RZ ;  /* 0x000000ffffff79a7 */ /* 0x000fe60008100404 */
[----:B------:R2:W-:Y:S01]  /*3670*/  ATOMS.XOR RZ, [UR5+0x10], R2 ;  /* 0x00001002ffff798c */ /* 0x0005e2000b800005 */
[----:B------:R-:W-:Y:S05]  /*3680*/  BRA `(.L_x_66) ;  /* 0x0000000000107947 */ /* 0x000fea0003800000 */
.L_x_59:
[----:B------:R-:W-:-:S05]  /*3690*/  MOV R2, 0xffffffff ;  /* 0xffffffff00027802 */ /* 0x000fca0000000f00 */
[----:B------:R1:W-:Y:S02]  /*36a0*/  STS [UR6+0x110], R2 ;  /* 0x00011002ff007988 */ /* 0x0003e40008000806 */
[----:B-1----:R-:W-:Y:S02]  /*36b0*/  MOV R2, 0x36d0 ;  /* 0x000036d000027802 */ /* 0x002fe40000000f00 */
[----:B-----5:R-:W-:Y:S05]  /*36c0*/  CALL.REL.NOINC `($__internal_1_$__cuda_sm10x_tcgen05_guardrail_trap_phase_invalid_during_alloc) ;  /* 0x0000004400287944 */ /* 0x020fea0003c00000 */
.L_x_66:
[----:B------:R-:W-:Y:S05]  /*36d0*/  WARPSYNC.ALL ;  /* 0x0000000000007948 */ /* 0x000fea0003800000 */
[----:B------:R-:W3:Y:S01]  /*36e0*/  S2UR UR4, SR_CgaCtaId ;  /* 0x00000000000479c3 */ /* 0x000ee20000008800 */
[----:B------:R-:W-:Y:S01]  /*36f0*/  UMOV UR62, 0x400 ;  /* 0x00000400003e7882 */ /* 0x000fe20000000000 */
[----:B------:R-:W4:Y:S01]  /*3700*/  LDCU UR7, c[0x0][0x38c] ;  /* 0x00007180ff0777ac */ /* 0x000f220008000800 */
[----:B------:R-:W-:Y:S01]  /*3710*/  LOP3.LUT R0, R0, 0xffff, RZ, 0xc0, !PT ;  /* 0x0000ffff00007812 */ /* 0x000fe200078ec0ff */
[----:B-1----:R-:W-:Y:S01]  /*3720*/  HFMA2 R10, -RZ, RZ, 0, 0 ;  /* 0x00000000ff0a7431 */ /* 0x002fe200000001ff */
[----:B------:R-:W-:Y:S01]  /*3730*/  R2UR UR5, R12 ;  /* 0x000000000c0572ca */ /* 0x000fe200000e0000 */
[----:B------:R-:W-:Y:S01]  /*3740*/  IMAD.MOV.U32 R11, RZ, RZ, 0x1 ;  /* 0x00000001ff0b7424 */ /* 0x000fe200078e00ff */
[----:B------:R-:W-:Y:S01]  /*3750*/  LOP3.LUT R8, R8, 0xffff, RZ, 0xc0, !PT ;  /* 0x0000ffff08087812 */ /* 0x000fe200078ec0ff */
[----:B------:R-:W-:Y:S01]  /*3760*/  UMOV UR9, URZ ;  /* 0x000000ff00097c82 */ /* 0x000fe20008000000 */
[----:B------:R-:W-:Y:S01]  /*3770*/  UMOV UR60, URZ ;  /* 0x000000ff003c7c82 */ /* 0x000fe20008000000 */
[----:B------:R-:W-:Y:S01]  /*3780*/  UMOV UR76, 0x0 ;  /* 0x00000000004c7882 */ /* 0x000fe20000000000 */
[----:B------:R-:W-:Y:S01]  /*3790*/  R2UR UR65, R8 ;  /* 0x00000000084172ca */ /* 0x000fe200000e0000 */
[----:B------:R-:W-:Y:S01]  /*37a0*/  IMAD.MOV.U32 R8, RZ, RZ, RZ ;  /* 0x000000ffff087224 */ /* 0x000fe200078e00ff */
[----:B------:R-:W-:Y:S01]  /*37b0*/  UMOV UR77, 0x10040010 ;  /* 0x10040010004d7882 */ /* 0x000fe20000000000 */
[----:B------:R-:W-:Y:S01]  /*37c0*/  UMOV UR74, 0x0 ;  /* 0x00000000004a7882 */ /* 0x000fe20000000000 */
[----:B------:R-:W-:Y:S01]  /*37d0*/  UMOV UR75, 0x10040010 ;  /* 0x10040010004b7882 */ /* 0x000fe20000000000 */
[----:B------:R-:W-:Y:S01]  /*37e0*/  UMOV UR72, 0x0 ;  /* 0x0000000000487882 */ /* 0x000fe20000000000 */
[----:B------:R-:W-:Y:S01]  /*37f0*/  UMOV UR73, 0x10040010 ;  /* 0x1004001000497882 */ /* 0x000fe20000000000 */
[----:B------:R-:W-:-:S02]  /*3800*/  UISETP.NE.AND UP2, UPT, UR5, URZ, UPT ;  /* 0x000000ff0500728c */ /* 0x000fc4000bf45270 */
[----:B----4-:R-:W-:Y:S01]  /*3810*/  UIADD3 UR7, UPT, UPT, UR7, 0xff, URZ ;  /* 0x000000ff07077890 */ /* 0x010fe2000fffe0ff */
[----:B------:R-:W-:Y:S01]  /*3820*/  UMOV UR70, 0x0 ;  /* 0x0000000000467882 */ /* 0x000fe20000000000 */
[----:B------:R-:W-:Y:S01]  /*3830*/  UMOV UR71, 0x10040010 ;  /* 0x1004001000477882 */ /* 0x000fe20000000000 */
[----:B---3--:R-:W-:Y:S01]  /*3840*/  ULEA UR62, UR4, UR62, 0x18 ;  /* 0x0000003e043e7291 */ /* 0x008fe2000f8ec0ff */
[----:B------:R-:W-:Y:S02]  /*3850*/  UMOV UR68, 0x0 ;  /* 0x0000000000447882 */ /* 0x000fe40000000000 */
[----:B------:R-:W-:Y:S01]  /*3860*/  UMOV UR4, URZ ;  /* 0x000000ff00047c82 */ /* 0x000fe20008000000 */
[----:B------:R-:W-:Y:S01]  /*3870*/  UIADD3 UR6, UPT, UPT, UR62, 0x2300, URZ ;  /* 0x000023003e067890 */ /* 0x000fe2000fffe0ff */
[----:B--2---:R-:W-:Y:S01]  /*3880*/  IMAD.U32 R2, RZ, RZ, UR4 ;  /* 0x00000004ff027e24 */ /* 0x004fe2000f8e00ff */
[----:B------:R-:W-:Y:S02]  /*3890*/  USHF.R.S32.HI UR4, URZ, 0x1f, UR7 ;  /* 0x0000001fff047899 */ /* 0x000fe40008011407 */
[----:B------:R-:W-:-:S02]  /*38a0*/  UIADD3 UR5, UPT, UPT, UR62, 0x32300, URZ ;  /* 0x000323003e057890 */ /* 0x000fc4000fffe0ff */
[----:B------:R-:W-:Y:S02]  /*38b0*/  ULEA.HI UR4, UR4, UR7, URZ, 0x8 ;  /* 0x0000000704047291 */ /* 0x000fe4000f8f40ff */
[----:B------:R-:W-:Y:S02]  /*38c0*/  USHF.R.U32.HI UR6, URZ, 0x4, UR6 ;  /* 0x00000004ff067899 */ /* 0x000fe40008011606 */
[----:B------:R-:W-:Y:S02]  /*38d0*/  USHF.R.S32.HI UR8, URZ, 0x8, UR4 ;  /* 0x00000008ff087899 */ /* 0x000fe40008011404 */
[----:B------:R-:W-:Y:S01]  /*38e0*/  USHF.R.U32.HI UR5, URZ, 0x4, UR5 ;  /* 0x00000004ff057899 */ /* 0x000fe20008011605 */
[----:B------:R-:W-:Y:S01]  /*38f0*/  R2UR UR4, R0 ;  /* 0x00000000000472ca */ /* 0x000fe200000e0000 */
[----:B------:R-:W-:Y:S02]  /*3900*/  UISETP.LT.AND UP0, UPT, UR8, 0x1, UPT ;  /* 0x000000010800788c */ /* 0x000fe4000bf01270 */
[----:B------:R-:W-:Y:S01]  /*3910*/  ULOP3.LUT UR6, UR6, 0x3fff, URZ, 0xc0, !UPT ;  /* 0x00003fff06067892 */ /* 0x000fe2000f8ec0ff */
[----:B------:R-:W-:Y:S01]  /*3920*/  IMAD.U32 R13, RZ, RZ, UR8 ;  /* 0x00000008ff0d7e24 */ /* 0x000fe2000f8e00ff */
[----:B------:R-:W-:-:S02]  /*3930*/  ULOP3.LUT UR67, UR5, 0x3fff, URZ, 0xc0, !UPT ;  /* 0x00003fff05437892 */ /* 0x000fc4000f8ec0ff */
[----:B------:R-:W-:Y:S02]  /*3940*/  ULOP3.LUT UR66, UR6, 0x10000, URZ, 0xfc, !UPT ;  /* 0x0001000006427892 */ /* 0x000fe4000f8efcff */
[----:B------:R-:W-:Y:S01]  /*3950*/  ULOP3.LUT UR67, UR67, 0x10000, URZ, 0xfc, !UPT ;  /* 0x0001000043437892 */ /* 0x000fe2000f8efcff */
[----:B------:R-:W-:-:S03]  /*3960*/  UMOV UR69, 0x10040010 ;  /* 0x1004001000457882 */ /* 0x000fc60000000000 */
[----:B------:R-:W-:Y:S01]  /*3970*/  IMAD.U32 R14, RZ, RZ, UR4 ;  /* 0x00000004ff0e7e24 */ /* 0x000fe2000f8e00ff */
[----:B------:R-:W-:Y:S01]  /*3980*/  NOP ;  /* 0x0000000000007918 */ /* 0x000fe20000000000 */
[----:B------:R-:W-:Y:S06]  /*3990*/  BAR.ARV 0x6, 0xa0 ;  /* 0x0182800000007b1d */ /* 0x000fec0000002000 */
[----:B------:R-:W1:Y:S02]  /*39a0*/  LDS R3, [UR62+0x110] ;  /* 0x0001103eff037984 */ /* 0x000e640008000800 */
[----:B-1----:R-:W-:-:S02]  /*39b0*/  R2UR UR4, R3 ;  /* 0x00000000030472ca */ /* 0x002fc400000e0000 */
[----:B------:R-:W-:-:S11]  /*39c0*/  MOV R3, RZ ;  /* 0x000000ff00037202 */ /* 0x000fd60000000f00 */
[----:B------:R-:W-:Y:S01]  /*39d0*/  MOV R16, UR4 ;  /* 0x0000000400107c02 */ /* 0x000fe20008000f00 */
[----:B------:R-:W-:-:S06]  /*39e0*/  USEL UR4, UR8, 0x1, !UP0 ;  /* 0x0000000108047887 */ /* 0x000fcc000c000000 */
[----:B------:R-:W-:-:S07]  /*39f0*/  IMAD.U32 R15, RZ, RZ, UR4 ;  /* 0x00000004ff0f7e24 */ /* 0x000fce000f8e00ff */
.L_x_77:
[----:B------:R-:W-:Y:S02]  /*3a00*/  LEA R0, R10, UR62, 0x3 ;  /* 0x0000003e0a007c11 */ /* 0x000fe4000f8e18ff */
[----:B------:R-:W-:Y:S02]  /*3a10*/  SHF.L.U32 R5, R8, 0x1f, RZ ;  /* 0x0000001f08057819 */ /* 0x000fe400000006ff */
[----:B------:R-:W-:Y:S02]  /*3a20*/  LEA R4, R10, UR62, 0x4 ;  /* 0x0000003e0a047c11 */ /* 0x000fe4000f8e20ff */
[----:B------:R-:W1:Y:S02]  /*3a30*/  SYNCS.PHASECHK.TRANS64.TRYWAIT P0, [R0+URZ+0x60], R5 ;  /* 0x00006005000075a7 */ /* 0x000e6400080011ff */
[----:B-1----:R-:W-:Y:S05]  /*3a40*/  @!P0 BRA `(.L_x_70) ;  /* 0x0000003800fc8947 */ /* 0x002fea0003800000 */
.L_x_139:
[----:B-1----:R-:W1:Y:S01]  /*3a50*/  LDS.128 R4, [R4+0xf0] ;  /* 0x0000f00004047984 */ /* 0x002e620000000c00 */
[----:B------:R-:W-:Y:S02]  /*3a60*/  VIADD R0, R0, 0x70 ;  /* 0x0000007000007836 */ /* 0x000fe40000000000 */
[----:B------:R-:W-:Y:S01]  /*3a70*/  VIADD R10, R10, 0x1 ;  /* 0x000000010a0a7836 */ /* 0x000fe20000000000 */
[----:B------:R-:W-:Y:S01]  /*3a80*/  @!PT LDS RZ, [RZ] ;  /* 0x00000000fffff984 */ /* 0x000fe20000000800 */
[----:B------:R-:W-:Y:S01]  /*3a90*/  @!PT LDS RZ, [RZ] ;  /* 0x00000000fffff984 */ /* 0x000fe20000000800 */
[----:B------:R-:W-:Y:S01]  /*3aa0*/  @!PT LDS RZ, [RZ] ;  /* 0x00000000fffff984 */ /* 0x000fe20000000800 */
[----:B------:R-:W-:Y:S01]  /*3ab0*/  @!PT LDS RZ, [RZ] ;  /* 0x00000000fffff984 */ /* 0x000fe20000000800 */
[----:B------:R2:W-:Y:S06]  /*3ac0*/  MEMBAR.ALL.CTA ;  /* 0x0000000000007992 */ /* 0x0005ec0000008000 */
[----:B--2---:R-:W2:Y:S01]  /*3ad0*/  FENCE.VIEW.ASYNC.S ;  /* 0x00000000000073c6 */ /* 0x004ea20000000000 */
[----:B------:R-:W-:-:S04]  /*3ae0*/  PRMT R0, RZ, 0x654, R0 ;  /* 0x00000654ff007816 */ /* 0x000fc80000000000 */
[----:B--2---:R2:W-:Y:S01]  /*3af0*/  SYNCS.ARRIVE.TRANS64.RED.A1T0 RZ, [R0+URZ], RZ ;  /* 0x000000ff00ff79a7 */ /* 0x0045e200081004ff */
[----:B-1----:R-:W-:Y:S01]  /*3b00*/  LOP3.LUT P1, RZ, R6, 0x1, RZ, 0xc0, !PT ;  /* 0x0000000106ff7812 */ /* 0x002fe2000782c0ff */
[----:B--2---:R-:W-:-:S12]  /*3b10*/  BRA.U UP2, `(.L_x_71) ;  /* 0x00000009023c7547 */ /* 0x004fd8000b800000 */
[----:B------:R-:W1:Y:S01]  /*3b20*/  LDCU UR4, c[0x0][0x38c] ;  /* 0x00007180ff0477ac */ /* 0x000e620008000800 */
[----:B------:R-:W-:Y:S02]  /*3b30*/  R2UR UR5, R2 ;  /* 0x00000000020572ca */ /* 0x000fe400000e0000 */
[----:B------:R-:W-:Y:S02]  /*3b40*/  PLOP3.LUT P2, PT, PT, PT, PT, 0x80, 0x8 ;  /* 0x000000000008781c */ /* 0x000fe40003f4f070 */
[----:B------:R-:W-:Y:S02]  /*3b50*/  SHF.L.U32 R5, R11, 0x1f, RZ ;  /* 0x0000001f0b057819 */ /* 0x000fe400000006ff */
[----:B------:R-:W-:-:S07]  /*3b60*/  R2UR UR6, R16 ;  /* 0x00000000100672ca */ /* 0x000fce00000e0000 */
[----:B------:R-:W-:Y:S02]  /*3b70*/  ULEA UR7, UR5, UR62, 0x3 ;  /* 0x0000003e05077291 */ /* 0x000fe4000f8e18ff */
[----:B-1----:R-:W-:-:S04]  /*3b80*/  UISETP.GE.AND UP0, UPT, UR4, 0x1, UPT ;  /* 0x000000010400788c */ /* 0x002fc8000bf06270 */
[----:B------:R-:W-:Y:S01]  /*3b90*/  IMAD.U32 R4, RZ, RZ, UR7 ;  /* 0x00000007ff047e24 */ /* 0x000fe2000f8e00ff */
[----:B------:R-:W-:Y:S01]  /*3ba0*/  ULEA UR8, UR5, UR6, 0x4 ;  /* 0x0000000605087291 */ /* 0x000fe2000f8e20ff */
[----:B------:R-:W-:-:S05]  /*3bb0*/  PLOP3.LUT P0, PT, PT, PT, UP0, 0x80, 0x8 ;  /* 0x000000000008781c */ /* 0x000fca0003f0f008 */
[----:B------:R-:W-:-:S08]  /*3bc0*/  @UP0 ULEA UR4, UR9, UR62, 0x3 ;  /* 0x0000003e09040291 */ /* 0x000fd0000f8e18ff */
[----:B------:R-:W-:-:S04]  /*3bd0*/  @P0 SHF.L.U32 R0, R3, 0x1f, RZ ;  /* 0x0000001f03000819 */ /* 0x000fc800000006ff */
[----:B------:R1:W2:Y:S01]  /*3be0*/  @P0 SYNCS.PHASECHK.TRANS64.TRYWAIT P2, [UR4], R0 ;  /* 0x00000000ff0005a7 */ /* 0x0002a20008041104 */
[----:B------:R-:W3:Y:S02]  /*3bf0*/  SYNCS.PHASECHK.TRANS64.TRYWAIT P0, [UR7+0xa0], R5 ;  /* 0x0000a005ff0075a7 */ /* 0x000ee40008001107 */
[----:B-123--:R-:W-:Y:S05]  /*3c00*/  @!P0 BRA `(.L_x_72) ;  /* 0x0000003800a08947 */ /* 0x00efea0003800000 */
.L_x_141:
[----:B------:R-:W-:Y:S01]  /*3c10*/  UMOV UR64, UR60 ;  /* 0x0000003c00407c82 */ /* 0x000fe20008000000 */
[----:B------:R-:W-:Y:S05]  /*3c20*/  BRA.U !UP0, `(.L_x_73) ;  /* 0x0000000508e07547 */ /* 0x000fea000b800000 */
[----:B------:R-:W-:Y:S01]  /*3c30*/  R2UR UR4, R15 ;  /* 0x000000000f0472ca */ /* 0x000fe200000e0000 */
[----:B------:R-:W-:Y:S01]  /*3c40*/  UPLOP3.LUT UP3, UPT, UPT, UPT, UPT, 0x40, 0x4 ;  /* 0x000000000004789c */ /* 0x000fe20003f6e870 */
[----:B------:R-:W-:Y:S01]  /*3c50*/  R2UR UR61, R13 ;  /* 0x000000000d3d72ca */ /* 0x000fe200000e0000 */
[----:B------:R-:W-:-:S10]  /*3c60*/  UMOV UR7, UR9 ;  /* 0x0000000900077c82 */ /* 0x000fd40008000000 */
[----:B------:R-:W-:-:S12]  /*3c70*/  UIADD3 UR64, UPT, UPT, UR4, UR60, URZ ;  /* 0x0000003c04407290 */ /* 0x000fd8000fffe0ff */
.L_x_76:
[----:B--2---:R-:W-:Y:S01]  /*3c80*/  ULEA UR5, UR7, UR62, 0x3 ;  /* 0x0000003e07057291 */ /* 0x004fe2000f8e18ff */
[----:B------:R-:W-:Y:S11]  /*3c90*/  @P2 BRA `(.L_x_74) ;  /* 0x00000000000c2947 */ /* 0x000ff60003800000 */
[----:B-1----:R-:W-:Y:S04]  /*3ca0*/  SHF.L.U32 R5, R3, 0x1f, RZ ;  /* 0x0000001f03057819 */ /* 0x002fe800000006ff */
[----:B------:R-:W1:Y:S02]  /*3cb0*/  SYNCS.PHASECHK.TRANS64.TRYWAIT P0, [UR5], R5 ;  /* 0x00000005ff0075a7 */ /* 0x000e640008001105 */
[----:B-1----:R-:W-:Y:S05]  /*3cc0*/  @!P0 BRA `(.L_x_75) ;  /* 0x00000038008c8947 */ /* 0x002fea0003800000 */
.L_x_74:
[----:B------:R-:W-:Y:S01]  /*3cd0*/  UISETP.NE.AND UP0, UPT, UR61, 0x1, UPT ;  /* 0x000000013d00788c */ /* 0x000fe2000bf05270 */
[----:B------:R-:W-:Y:S01]  /*3ce0*/  PLOP3.LUT P2, PT, PT, PT, PT, 0x80, 0x8 ;  /* 0x000000000008781c */ /* 0x000fe20003f4f070 */
[----:B------:R-:W-:Y:S01]  /*3cf0*/  UIADD3 UR9, UPT, UPT, UR7, 0x1, URZ ;  /* 0x0000000107097890 */ /* 0x000fe2000fffe0ff */
[----:B------:R-:W-:Y:S01]  /*3d00*/  MOV.SPILL R6, UR65 ;  /* 0x0000004100067c02 */ /* 0x000fe20009000f00 */
[----:B------:R-:W-:Y:S01]  /*3d10*/  UIADD3 UR63, UPT, UPT, UR5, 0x18, URZ ;  /* 0x00000018053f7890 */ /* 0x000fe2000fffe0ff */
[----:B-1----:R-:W-:Y:S01]  /*3d20*/  MOV.SPILL R5, UR64 ;  /* 0x0000004000057c02 */ /* 0x002fe20009000f00 */
[----:B------:R-:W-:Y:S01]  /*3d30*/  UISETP.NE.AND UP1, UPT, UR9, 0x3, UPT ;  /* 0x000000030900788c */ /* 0x000fe2000bf25270 */
[----:B------:R-:W-:Y:S01]  /*3d40*/  PLOP3.LUT P0, PT, PT, PT, UP0, 0x80, 0x8 ;  /* 0x000000000008781c */ /* 0x000fe20003f0f008 */
[----:B------:R-:W-:Y:S02]  /*3d50*/  ULEA UR6, UR7, UR67, 0x8 ;  /* 0x0000004307067291 */ /* 0x000fe4000f8e40ff */
[----:B------:R-:W-:Y:S02]  /*3d60*/  USEL UR5, URZ, 0x1, UP1 ;  /* 0x00000001ff057887 */ /* 0x000fe40008800000 */
[----:B------:R-:W-:Y:S02]  /*3d70*/  USEL UR9, UR9, URZ, UP1 ;  /* 0x000000ff09097287 */ /* 0x000fe40008800000 */
[----:B------:R-:W-:Y:S02]  /*3d80*/  ULEA UR4, UR7, UR66, 0xc ;  /* 0x0000004207047291 */ /* 0x000fe4000f8e60ff */
[----:B------:R-:W-:Y:S01]  /*3d90*/  @UP0 ULEA UR7, UR9, UR62, 0x3 ;  /* 0x0000003e09070291 */ /* 0x000fe2000f8e18ff */
[----:B------:R-:W-:Y:S01]  /*3da0*/  LOP3.LUT R3, R3, UR5, RZ, 0x3c, !PT ;  /* 0x0000000503037c12 */ /* 0x000fe2000f8e3cff */
[----:B------:R-:W-:Y:S02]  /*3db0*/  UIADD3 UR20, UPT, UPT, UR6, 0x2, URZ ;  /* 0x0000000206147890 */ /* 0x000fe4000fffe0ff */
[----:B------:R-:W-:Y:S01]  /*3dc0*/  UIADD3 UR18, UPT, UPT, UR4, 0x2, URZ ;  /* 0x0000000204127890 */ /* 0x000fe2000fffe0ff */
[----:B------:R-:W-:Y:S01]  /*3dd0*/  @P0 SHF.L.U32 R0, R3, 0x1f, RZ ;  /* 0x0000001f03000819 */ /* 0x000fe200000006ff */
[----:B------:R-:W-:Y:S02]  /*3de0*/  UIADD3 UR16, UPT, UPT, UR6, 0x4, URZ ;  /* 0x0000000406107890 */ /* 0x000fe4000fffe0ff */
[----:B------:R-:W-:Y:S01]  /*3df0*/  UIADD3 UR10, UPT, UPT, UR4, 0x4, URZ ;  /* 0x00000004040a7890 */ /* 0x000fe2000fffe0ff */
[----:B------:R2:W3:Y:S01]  /*3e00*/  @P0 SYNCS.PHASECHK.TRANS64.TRYWAIT P2, [UR7], R0 ;  /* 0x00000000ff0005a7 */ /* 0x0004e20008041107 */
[----:B------:R-:W-:Y:S02]  /*3e10*/  UIADD3 UR14, UPT, UPT, UR6, 0x6, URZ ;  /* 0x00000006060e7890 */ /* 0x000fe4000fffe0ff */
        /* <DEDUP_REMOVED lines=21> */
[----:B------:R-:W-:Y:S01]  /*3f70*/  UIADD3 UR61, UPT, UPT, UR61, -0x1, URZ ;  /* 0xffffffff3d3d7890 */ /* 0x000fe2000fffe0ff */
[----:B------:R-:W-:Y:S01]  /*3f80*/  UMOV UR7, 0x40004000 ;  /* 0x4000400000077882 */ /* 0x000fe20000000000 */
[----:B------:R-:W-:Y:S01]  /*3f90*/  UMOV UR64, 0x0 ;  /* 0x0000000000407882 */ /* 0x000fe20000000000 */
[----:B------:R-:W-:Y:S01]  /*3fa0*/  UMOV UR65, 0x10040010 ;  /* 0x1004001000417882 */ /* 0x000fe20000000000 */
[----:B------:R-:W-:Y:S01]  /*3fb0*/  UMOV UR5, 0x40004040 ;  /* 0x4000404000057882 */ /* 0x000fe20000000000 */
[----:B------:R-:W-:Y:S01]  /*3fc0*/  UMOV UR21, 0x40004000 ;  /* 0x4000400000157882 */ /* 0x000fe20000000000 */
[----:B------:R1:W-:Y:S01]  /*3fd0*/  UTCHMMA.2CTA gdesc[UR4], gdesc[UR6], tmem[UR8], tmem[UR64], idesc[UR65], UP3 ;  /* 0x00ff4006040075ea */ /* 0x0003e20009a00008 */
[----:B------:R-:W-:Y:S01]  /*3fe0*/  UPLOP3.LUT UP3, UPT, UPT, UPT, UPT, 0x80, 0x8 ;  /* 0x000000000008789c */ /* 0x000fe20003f6f070 */
[----:B------:R-:W-:Y:S01]  /*3ff0*/  UMOV UR19, 0x40004040 ;  /* 0x4000404000137882 */ /* 0x000fe20000000000 */
[----:B------:R-:W-:Y:S01]  /*4000*/  UMOV UR17, 0x40004000 ;  /* 0x4000400000117882 */ /* 0x000fe20000000000 */
[----:B------:R4:W-:Y:S01]  /*4010*/  UTCHMMA.2CTA gdesc[UR18], gdesc[UR20], tmem[UR8], tmem[UR64], idesc[UR65], UPT ;  /* 0x00ff4014120075ea */ /* 0x0009e2000ba00008 */
        /* <DEDUP_REMOVED lines=19> */
[----:B-1----:R-:W-:Y:S01]  /*4150*/  UMOV UR7, 0x10040010 ;  /* 0x1004001000077882 */ /* 0x002fe20000000000 */
[----:B------:R-:W-:Y:S01]  /*4160*/  UMOV UR35, 0x40004000 ;  /* 0x4000400000237882 */ /* 0x000fe20000000000 */
[----:B------:R-:W-:Y:S01]  /*4170*/  UMOV UR33, 0x40004040 ;  /* 0x4000404000217882 */ /* 0x000fe20000000000 */
[----:B------:R-:W-:Y:S01]  /*4180*/  UMOV UR27, 0x40004000 ;  /* 0x40004000001b7882 */ /* 0x000fe20000000000 */
[----:B------:R-:W-:Y:S01]  /*4190*/  UMOV UR25, 0x40004040 ;  /* 0x4000404000197882 */ /* 0x000fe20000000000 */
[----:B----4-:R-:W-:Y:S02]  /*41a0*/  UIADD3 UR20, UPT, UPT, UR4, 0xc02, URZ ;  /* 0x00000c0204147890 */ /* 0x010fe4000fffe0ff */
[----:B------:R-:W-:Y:S02]  /*41b0*/  UIADD3 UR18, UPT, UPT, UR6, 0xc4, URZ ;  /* 0x000000c406127890 */ /* 0x000fe4000fffe0ff */
[----:B--2---:R-:W-:Y:S02]  /*41c0*/  UIADD3 UR16, UPT, UPT, UR4, 0xc04, URZ ;  /* 0x00000c0404107890 */ /* 0x004fe4000fffe0ff */
[----:B------:R-:W-:Y:S01]  /*41d0*/  UIADD3 UR10, UPT, UPT, UR6, 0xc6, URZ ;  /* 0x000000c6060a7890 */ /* 0x000fe2000fffe0ff */
[----:B------:R-:W-:Y:S01]  /*41e0*/  R2UR.FILL UR65, R6 ;  /* 0x00000000064172ca */ /* 0x000fe200004e0000 */
[----:B------:R-:W-:Y:S01]  /*41f0*/  UIADD3 UR4, UPT, UPT, UR4, 0xc06, URZ ;  /* 0x00000c0604047890 */ /* 0x000fe2000fffe0ff */
[----:B------:R-:W-:Y:S01]  /*4200*/  R2UR.FILL UR64, R5 ;  /* 0x00000000054072ca */ /* 0x000fe200004e0000 */
[----:B------:R-:W-:Y:S01]  /*4210*/  UMOV UR14, 0x0 ;  /* 0x00000000000e7882 */ /* 0x000fe20000000000 */
[----:B------:R-:W-:Y:S01]  /*4220*/  UMOV UR15, 0x10040010 ;  /* 0x10040010000f7882 */ /* 0x000fe20000000000 */
[----:B------:R-:W-:Y:S01]  /*4230*/  UMOV UR12, 0x0 ;  /* 0x00000000000c7882 */ /* 0x000fe20000000000 */
[----:B------:R-:W-:Y:S01]  /*4240*/  UTCHMMA.2CTA gdesc[UR28], gdesc[UR30], tmem[UR8], tmem[UR14], idesc[UR15], UPT ;  /* 0x00ff0e1e1c0075ea */ /* 0x000fe2000ba00008 */
[----:B------:R-:W-:Y:S01]  /*4250*/  UTCHMMA.2CTA gdesc[UR56], gdesc[UR58], tmem[UR8], tmem[UR14], idesc[UR15], UPT ;  /* 0x00ff0e3a380075ea */ /* 0x000fe2000ba00008 */
[----:B------:R-:W-:Y:S01]  /*4260*/  UMOV UR13, 0x10040010 ;  /* 0x10040010000d7882 */ /* 0x000fe20000000000 */
[----:B------:R-:W-:Y:S01]  /*4270*/  UTCHMMA.2CTA gdesc[UR52], gdesc[UR54], tmem[UR8], tmem[UR14], idesc[UR15], UPT ;  /* 0x00ff0e36340075ea */ /* 0x000fe2000ba00008 */
[----:B------:R-:W-:Y:S01]  /*4280*/  UTCHMMA.2CTA gdesc[UR48], gdesc[UR50], tmem[UR8], tmem[UR12], idesc[UR13], UPT ;  /* 0x00ff0c32300075ea */ /* 0x000fe2000ba00008 */
[----:B------:R-:W-:Y:S01]  /*4290*/  UTCHMMA.2CTA gdesc[UR44], gdesc[UR46], tmem[UR8], tmem[UR12], idesc[UR13], UPT ;  /* 0x00ff0c2e2c0075ea */ /* 0x000fe2000ba00008 */
[----:B------:R-:W-:Y:S01]  /*42a0*/  UTCHMMA.2CTA gdesc[UR40], gdesc[UR42], tmem[UR8], tmem[UR12], idesc[UR13], UPT ;  /* 0x00ff0c2a280075ea */ /* 0x000fe2000ba00008 */
[----:B------:R-:W-:Y:S01]  /*42b0*/  UMOV UR6, 0x0 ;  /* 0x0000000000067882 */ /* 0x000fe20000000000 */
[----:B------:R-:W-:Y:S01]  /*42c0*/  UMOV UR23, 0x40004000 ;  /* 0x4000400000177882 */ /* 0x000fe20000000000 */
[----:B------:R-:W-:Y:S01]  /*42d0*/  UISETP.NE.AND UP0, UPT, UR60, UR64, UPT ;  /* 0x000000403c00728c */ /* 0x000fe2000bf05270 */
[----:B------:R1:W-:Y:S01]  /*42e0*/  UTCHMMA.2CTA gdesc[UR36], gdesc[UR38], tmem[UR8], tmem[UR6], idesc[UR7], UPT ;  /* 0x00ff0626240075ea */ /* 0x0003e2000ba00008 */
[----:B------:R2:W-:Y:S01]  /*42f0*/  UTCHMMA.2CTA gdesc[UR32], gdesc[UR34], tmem[UR8], tmem[UR76], idesc[UR77], UPT ;  /* 0x00ff4c22200075ea */ /* 0x0005e2000ba00008 */
[----:B------:R2:W-:Y:S01]  /*4300*/  UTCHMMA.2CTA gdesc[UR24], gdesc[UR26], tmem[UR8], tmem[UR74], idesc[UR75], UPT ;  /* 0x00ff4a1a180075ea */ /* 0x0005e2000ba00008 */
[----:B------:R-:W-:Y:S01]  /*4310*/  UMOV UR21, 0x40004040 ;  /* 0x4000404000157882 */ /* 0x000fe20000000000 */
[----:B------:R-:W-:Y:S01]  /*4320*/  UMOV UR19, 0x40004000 ;  /* 0x4000400000137882 */ /* 0x000fe20000000000 */
[----:B------:R-:W-:Y:S01]  /*4330*/  UMOV UR17, 0x40004040 ;  /* 0x4000404000117882 */ /* 0x000fe20000000000 */
[----:B------:R2:W-:Y:S01]  /*4340*/  UTCHMMA.2CTA gdesc[UR20], gdesc[UR22], tmem[UR8], tmem[UR72], idesc[UR73], UPT ;  /* 0x00ff4816140075ea */ /* 0x0005e2000ba00008 */
[----:B------:R-:W-:Y:S01]  /*4350*/  UMOV UR11, 0x40004000 ;  /* 0x40004000000b7882 */ /* 0x000fe20000000000 */
[----:B------:R2:W-:Y:S01]  /*4360*/  UTCHMMA.2CTA gdesc[UR16], gdesc[UR18], tmem[UR8], tmem[UR70], idesc[UR71], UPT ;  /* 0x00ff4612100075ea */ /* 0x0005e2000ba00008 */
[----:B------:R2:W-:Y:S01]  /*4370*/  UTCHMMA.2CTA gdesc[UR4], gdesc[UR10], tmem[UR8], tmem[UR68], idesc[UR69], UPT ;  /* 0x00ff440a040075ea */ /* 0x0005e2000ba00008 */
[----:B------:R2:W-:Y:S01]  /*4380*/  UTCBAR.2CTA.MULTICAST [UR63], URZ, UR65 ;  /* 0x000000ff3f0073e9 */ /* 0x0005e20008200841 */
[----:B-1----:R-:W-:Y:S01]  /*4390*/  UMOV UR7, UR9 ;  /* 0x0000000900077c82 */ /* 0x002fe20008000000 */
[----:B---3--:R-:W-:Y:S05]  /*43a0*/  BRA.U UP0, `(.L_x_76) ;  /* 0xfffffff900347547 */ /* 0x008fea000b83ffff */
.L_x_73:
[----:B--2---:R-:W-:Y:S01]  /*43b0*/  R2UR UR4, R4 ;  /* 0x00000000040472ca */ /* 0x004fe200000e0000 */
[----:B------:R-:W-:Y:S01]  /*43c0*/  UMOV UR60, UR64 ;  /* 0x00000040003c7c82 */ /* 0x000fe20008000000 */
[----:B------:R-:W-:-:S11]  /*43d0*/  R2UR UR5, R14 ;  /* 0x000000000e0572ca */ /* 0x000fd600000e0000 */
[----:B------:R-:W-:-:S09]  /*43e0*/  UIADD3 UR4, UPT, UPT, UR4, 0x80, URZ ;  /* 0x0000008004047890 */ /* 0x000fd2000fffe0ff */
[----:B------:R2:W-:Y:S01]  /*43f0*/  UTCBAR.2CTA.MULTICAST [UR4], URZ, UR5 ;  /* 0x000000ff040073e9 */ /* 0x0005e20008200805 */
[----:B------:R-:W-:Y:S02]  /*4400*/  NOP ;  /* 0x0000000000007918 */ /* 0x000fe40000000000 */
.L_x_71:
[----:B--2---:R-:W-:Y:S02]  /*4410*/  R2UR UR4, R2 ;  /* 0x00000000020472ca */ /* 0x004fe400000e0000 */
[----:B------:R-:W-:-:S04]  /*4420*/  ISETP.NE.AND P0, PT, R10, 0x2, PT ;  /* 0x000000020a00780c */ /* 0x000fc80003f05270 */
[----:B-1----:R-:W-:Y:S02]  /*4430*/  SEL R5, RZ, 0x1, P0 ;  /* 0x00000001ff057807 */ /* 0x002fe40000000000 */
[----:B------:R-:W-:Y:S02]  /*4440*/  SEL R10, R10, RZ, P0 ;  /* 0x000000ff0a0a7207 */ /* 0x000fe40000000000 */
[----:B------:R-:W-:-:S03]  /*4450*/  LOP3.LUT R8, R8, R5, RZ, 0x3c, !PT ;  /* 0x0000000508087212 */ /* 0x000fc600078e3cff */
[----:B------:R-:W-:-:S04]  /*4460*/  UIADD3 UR4, UPT, UPT, UR4, 0x1, URZ ;  /* 0x0000000104047890 */ /* 0x000fc8000fffe0ff */
[----:B------:R-:W-:-:S04]  /*4470*/  UISETP.NE.AND UP0, UPT, UR4, 0x4, UPT ;  /* 0x000000040400788c */ /* 0x000fc8000bf05270 */
[----:B------:R-:W-:Y:S02]  /*4480*/  USEL UR5, URZ, 0x1, UP0 ;  /* 0x00000001ff057887 */ /* 0x000fe40008000000 */
[----:B------:R-:W-:-:S04]  /*4490*/  USEL UR4, UR4, URZ, UP0 ;  /* 0x000000ff04047287 */ /* 0x000fc80008000000 */
[----:B------:R-:W-:Y:S02]  /*44a0*/  LOP3.LUT R11, R11, UR5, RZ, 0x3c, !PT ;  /* 0x000000050b0b7c12 */ /* 0x000fe4000f8e3cff */
[----:B------:R-:W-:Y:S01]  /*44b0*/  IMAD.U32 R2, RZ, RZ, UR4 ;  /* 0x00000004ff027e24 */ /* 0x000fe2000f8e00ff */
[----:B------:R-:W-:Y:S06]  /*44c0*/  @P1 BRA `(.L_x_77) ;  /* 0xfffffff4004c1947 */ /* 0x000fec000383ffff */
[----:B------:R-:W1:Y:S01]  /*44d0*/  S2UR UR8, SR_CgaCtaId ;  /* 0x00000000000879c3 */ /* 0x000e620000008800 */
[----:B------:R-:W-:Y:S01]  /*44e0*/  ELECT P0, URZ, PT ;  /* 0x0000000000ff782f */ /* 0x000fe20003800000 */
[----:B------:R-:W-:Y:S01]  /*44f0*/  IMAD.MOV.U32 R0, RZ, RZ, 0x1 ;  /* 0x00000001ff007424 */ /* 0x000fe200078e00ff */
[----:B------:R-:W-:Y:S01]  /*4500*/  UMOV UR4, 0x40 ;  /* 0x0000004000047882 */ /* 0x000fe20000000000 */
[----:B------:R-:W-:-:S04]  /*4510*/  R2UR UR5, R12 ;  /* 0x000000000c0572ca */ /* 0x000fc800000e0000 */
[----:B------:R-:W-:Y:S09]  /*4520*/  UVIRTCOUNT.DEALLOC.SMPOOL 0x80 ;  /* 0x000000800000784c */ /* 0x000ff20000000000 */
[----:B------:R-:W-:Y:S02]  /*4530*/  UISETP.NE.AND UP0, UPT, UR5, URZ, UPT ;  /* 0x000000ff0500728c */ /* 0x000fe4000bf05270 */
[----:B-1----:R-:W-:-:S09]  /*4540*/  ULEA UR8, UR8, UR4, 0x18 ;  /* 0x0000000408087291 */ /* 0x002fd2000f8ec0ff */
[----:B------:R1:W-:Y:S01]  /*4550*/  @P0 STS.U8 [UR8+0x1c], R0 ;  /* 0x00001c00ff000988 */ /* 0x0003e20008000008 */
[----:B------:R-:W-:Y:S05]  /*4560*/  BRA.U UP0, `(.L_x_78) ;  /* 0x0000000100a87547 */ /* 0x000fea000b800000 */
[----:B------:R-:W-:Y:S01]  /*4570*/  R2UR UR4, R2 ;  /* 0x00000000020472ca */ /* 0x000fe200000e0000 */
[----:B------:R-:W-:Y:S01]  /*4580*/  UIADD3 UR7, UPT, UPT, UR62, 0xa0, URZ ;  /* 0x000000a03e077890 */ /* 0x000fe2000fffe0ff */
[----:B------:R-:W-:-:S11]  /*4590*/  SHF.L.U32 R3, R11, 0x1f, RZ ;  /* 0x0000001f0b037819 */ /* 0x000fd600000006ff */
[----:B------:R-:W-:-:S09]  /*45a0*/  ULEA UR4, UR4, UR7, 0x3 ;  /* 0x0000000704047291 */ /* 0x000fd2000f8e18ff */
[----:B------:R-:W2:Y:S02]  /*45b0*/  SYNCS.PHASECHK.TRANS64.TRYWAIT P0, [UR4], R3 ;  /* 0x00000003ff0075a7 */ /* 0x000ea40008001104 */
[----:B--2---:R-:W-:Y:S05]  /*45c0*/  @!P0 BRA `(.L_x_79) ;  /* 0x0000003000648947 */ /* 0x004fea0003800000 */
.L_x_144:
[----:B------:R-:W-:-:S13]  /*45d0*/  R2UR UR4, R2 ;  /* 0x00000000020472ca */ /* 0x000fda00000e0000 */
        /* <DEDUP_REMOVED lines=9> */
.L_x_146:
        /* <DEDUP_REMOVED lines=9> */
.L_x_148:
[----:B------:R-:W-:-:S04]  /*4700*/  UIADD3 UR4, UPT, UPT, UR4, 0x1, URZ ;  /* 0x0000000104047890 */ /* 0x000fc8000fffe0ff */
[----:B------:R-:W-:-:S04]  /*4710*/  UISETP.NE.AND UP1, UPT, UR4, 0x4, UPT ;  /* 0x000000040400788c */ /* 0x000fc8000bf25270 */
[----:B------:R-:W-:Y:S02]  /*4720*/  USEL UR5, URZ, 0x1, UP1 ;  /* 0x00000001ff057887 */ /* 0x000fe40008800000 */
[----:B------:R-:W-:-:S04]  /*4730*/  USEL UR4, UR4, URZ, UP1 ;  /* 0x000000ff04047287 */ /* 0x000fc80008800000 */
[----:B------:R-:W-:Y:S01]  /*4740*/  ULEA UR4, UR4, UR7, 0x3 ;  /* 0x0000000704047291 */ /* 0x000fe2000f8e18ff */
[----:B-1----:R-:W-:-:S04]  /*4750*/  LOP3.LUT R3, R2, UR5, RZ, 0x3c, !PT ;  /* 0x0000000502037c12 */ /* 0x002fc8000f8e3cff */
[----:B------:R-:W-:Y:S01]  /*4760*/  SHF.L.U32 R3, R3, 0x1f, RZ ;  /* 0x0000001f03037819 */ /* 0x000fe200000006ff */
[----:B------:R-:W-:-:S04]  /*4770*/  IMAD.U32 R0, RZ, RZ, UR4 ;  /* 0x00000004ff007e24 */ /* 0x000fc8000f8e00ff */
[----:B------:R1:W2:Y:S03]  /*4780*/  SYNCS.PHASECHK.TRANS64.TRYWAIT P0, [R0+URZ], R3 ;  /* 0x00000003000075a7 */ /* 0x0002a600080011ff */
[----:B--2---:R-:W-:Y:S05]  /*4790*/  @!P0 NANOSLEEP.SYNCS 0x989680 ;  /* 0x009896800000895d */ /* 0x004fea0003900000 */
[----:B------:R-:W2:Y:S02]  /*47a0*/  @!P0 SYNCS.PHASECHK.TRANS64 P0, [R0+URZ], R3 ;  /* 0x00000003000085a7 */ /* 0x000ea400080010ff */
[----:B--2---:R-:W-:Y:S05]  /*47b0*/  @P0 BRA `(.L_x_82) ;  /* 0x0000000000240947 */ /* 0x004fea0003800000 */
.L_x_83:
[----:B--2---:R2:W3:Y:S02]  /*47c0*/  SYNCS.PHASECHK.TRANS64.TRYWAIT P0, [R0+URZ], R3 ;  /* 0x00000003000075a7 */ /* 0x0044e400080011ff */
[----:B---3--:R-:W-:Y:S05]  /*47d0*/  @!P0 NANOSLEEP.SYNCS 0x989680 ;  /* 0x009896800000895d */ /* 0x008fea0003900000 */
[----:B------:R-:W3:Y:S02]  /*47e0*/  @!P0 SYNCS.PHASECHK.TRANS64 P0, [R0+URZ], R3 ;  /* 0x00000003000085a7 */ /* 0x000ee400080010ff */
[----:B---3--:R-:W-:Y:S05]  /*47f0*/  @!P0 BRA `(.L_x_83) ;  /* 0xfffffffc00f08947 */ /* 0x008fea000383ffff */
[----:B------:R-:W-:Y:S05]  /*4800*/  BRA `(.L_x_82) ;  /* 0x0000000000107947 */ /* 0x000fea0003800000 */
.L_x_78:
[----:B------:R-:W-:Y:S01]  /*4810*/  R2UR UR5, R9 ;  /* 0x00000000090572ca */ /* 0x000fe200000e0000 */
[----:B------:R-:W-:-:S12]  /*4820*/  UIADD3 UR4, UPT, UPT, UR62, 0xe0, URZ ;  /* 0x000000e03e047890 */ /* 0x000fd8000fffe0ff */
[----:B------:R-:W-:-:S09]  /*4830*/  UPRMT UR4, UR5, 0x654, UR4 ;  /* 0x0000065405047896 */ /* 0x000fd20008000004 */
[----:B------:R-:W-:Y:S03]  /*4840*/  SYNCS.ARRIVE.TRANS64.RED.A1T0 RZ, [UR4], RZ ;  /* 0x000000ffffff79a7 */ /* 0x000fe60008100404 */
.L_x_82:
[----:B-12---:R-:W-:Y:S01]  /*4850*/  SHF.L.U32 R3, RZ, 0x1f, RZ ;  /* 0x0000001fff037819 */ /* 0x006fe200000006ff */
[----:B------:R-:W-:Y:S01]  /*4860*/  UIADD3 UR4, UPT, UPT, UR62, 0xe0, URZ ;  /* 0x000000e03e047890 */ /* 0x000fe2000fffe0ff */
[----:B------:R-:W-:Y:S02]  /*4870*/  PLOP3.LUT P0, PT, PT, PT, UP0, 0x80, 0x8 ;  /* 0x000000000008781c */ /* 0x000fe40003f0f008 */
[----:B------:R-:W1:Y:S02]  /*4880*/  SYNCS.PHASECHK.TRANS64.TRYWAIT P1, [UR62+0xe0], R3 ;  /* 0x0000e003ff0075a7 */ /* 0x000e64000802113e */
[----:B-1----:R-:W-:Y:S09]  /*4890*/  @!P1 BRA `(.L_x_84) ;  /* 0x0000002c00f89947 */ /* 0x002ff20003800000 */
.L_x_150:
[----:B------:R-:W-:Y:S02]  /*48a0*/  R2UR UR6, R9 ;  /* 0x00000000090672ca */ /* 0x000fe400000e0000 */
[----:B------:R-:W-:-:S11]  /*48b0*/  R2UR UR5, R16 ;  /* 0x00000000100572ca */ /* 0x000fd600000e0000 */
[----:B------:R-:W-:-:S03]  /*48c0*/  @!UP0 UPRMT UR4, UR6, 0x654, UR4 ;  /* 0x0000065406048896 */ /* 0x000fc60008000004 */
[----:B------:R-:W-:-:S06]  /*48d0*/  UMOV UR6, 0x1 ;  /* 0x0000000100067882 */ /* 0x000fcc0000000000 */
[----:B------:R-:W-:Y:S01]  /*48e0*/  @!P0 SYNCS.ARRIVE.TRANS64.RED.A1T0 RZ, [UR4], RZ ;  /* 0x000000ffffff89a7 */ /* 0x000fe20008100404 */
[----:B------:R-:W-:Y:S01]  /*48f0*/  NOP ;  /* 0x0000000000007918 */ /* 0x000fe20000000000 */
[----:B-1----:R-:W1:Y:S01]  /*4900*/  LDS R0, [UR8+0x14] ;  /* 0x00001408ff007984 */ /* 0x002e620008000800 */
[----:B------:R-:W-:-:S03]  /*4910*/  ULOP3.LUT UR4, UR5, 0xffff, URZ, 0xc0, !UPT ;  /* 0x0000ffff05047892 */ /* 0x000fc6000f8ec0ff */
[----:B------:R-:W-:Y:S01]  /*4920*/  UMOV UR5, 0xffff ;  /* 0x0000ffff00057882 */ /* 0x000fe20000000000 */
[----:B------:R-:W-:-:S04]  /*4930*/  USHF.R.U32.HI UR4, URZ, 0x5, UR4 ;  /* 0x00000005ff047899 */ /* 0x000fc80008011604 */
[----:B------:R-:W-:Y:S02]  /*4940*/  USHF.L.U32 UR5, UR5, UR4, URZ ;  /* 0x0000000405057299 */ /* 0x000fe400080006ff */
[----:B------:R-:W-:-:S04]  /*4950*/  USHF.L.U32 UR4, UR6, UR4, URZ ;  /* 0x0000000406047299 */ /* 0x000fc800080006ff */
[----:B-1----:R-:W-:-:S04]  /*4960*/  LOP3.LUT R0, R0, UR5, RZ, 0xc0, !PT ;  /* 0x0000000500007c12 */ /* 0x002fc8000f8ec0ff */
[----:B------:R-:W-:-:S13]  /*4970*/  ISETP.NE.AND P0, PT, R0, UR5, PT ;  /* 0x0000000500007c0c */ /* 0x000fda000bf05270 */
[----:B------:R-:W-:Y:S05]  /*4980*/  @P0 BRA `(.L_x_85) ;  /* 0x0000000000580947 */ /* 0x000fea0003800000 */
[----:B------:R-:W1:Y:S02]  /*4990*/  LDS R0, [UR8+0x18] ;  /* 0x00001808ff007984 */ /* 0x000e640008000800 */
[----:B-1----:R-:W-:-:S04]  /*49a0*/  LOP3.LUT R0, R0, UR4, RZ, 0xc0, !PT ;  /* 0x0000000400007c12 */ /* 0x002fc8000f8ec0ff */
[----:B------:R-:W-:-:S13]  /*49b0*/  ISETP.NE.AND P0, PT, R0, UR4, PT ;  /* 0x0000000400007c0c */ /* 0x000fda000bf05270 */
[----:B------:R-:W-:Y:S05]  /*49c0*/  @P0 BRA `(.L_x_86) ;  /* 0x00000000003c0947 */ /* 0x000fea0003800000 */
[----:B------:R-:W1:Y:S01]  /*49d0*/  S2R R2, SR_LANEID ;  /* 0x0000000000027919 */ /* 0x000e620000000000 */
[----:B------:R-:W-:Y:S01]  /*49e0*/  ULOP3.LUT UR5, URZ, UR5, URZ, 0x33, !UPT ;  /* 0x00000005ff057292 */ /* 0x000fe2000f8e33ff */
[----:B------:R-:W-:Y:S01]  /*49f0*/  LOP3.LUT R4, RZ, UR4, RZ, 0x33, !PT ;  /* 0x00000004ff047c12 */ /* 0x000fe2000f8e33ff */
[----:B------:R-:W-:Y:S02]  /*4a00*/  VOTEU.ANY UR4, UPT, PT ;  /* 0x0000000000047886 */ /* 0x000fe400038e0100 */
[----:B------:R-:W-:Y:S01]  /*4a10*/  UFLO.U32 UR4, UR4 ;  /* 0x00000004000472bd */ /* 0x000fe200080e0000 */
[----:B------:R-:W2:Y:S01]  /*4a20*/  REDUX UR6, R4 ;  /* 0x00000000040673c4 */ /* 0x000ea20000000000 */
[----:B------:R-:W-:-:S06]  /*4a30*/  IMAD.U32 R0, RZ, RZ, UR5 ;  /* 0x00000005ff007e24 */ /* 0x000fcc000f8e00ff */
[----:B------:R3:W-:Y:S01]  /*4a40*/  UTCATOMSWS.AND URZ, UR5 ;  /* 0x0000000500ff79e3 */ /* 0x0007e20008000000 */
[----:B------:R-:W4:Y:S01]  /*4a50*/  REDUX UR7, R0 ;  /* 0x00000000000773c4 */ /* 0x000f220000000000 */
[----:B-1----:R-:W-:Y:S01]  /*4a60*/  ISETP.EQ.U32.AND P0, PT, R2, UR4, PT ;  /* 0x0000000402007c0c */ /* 0x002fe2000bf02070 */
[----:B--2---:R-:W-:Y:S01]  /*4a70*/  IMAD.U32 R2, RZ, RZ, UR6 ;  /* 0x00000006ff027e24 */ /* 0x004fe2000f8e00ff */
[----:B----4-:R-:W-:-:S11]  /*4a80*/  MOV R3, UR7 ;  /* 0x0000000700037c02 */ /* 0x010fd60008000f00 */
[----:B------:R3:W-:Y:S04]  /*4a90*/  @P0 ATOMS.AND RZ, [UR8+0x14], R3 ;  /* 0x00001403ffff098c */ /* 0x0007e8000a800008 */
[----:B------:R3:W-:Y:S01]  /*4aa0*/  @P0 ATOMS.AND RZ, [UR8+0x18], R2 ;  /* 0x00001802ffff098c */ /* 0x0007e2000a800008 */
[----:B------:R-:W-:Y:S05]  /*4ab0*/  BRA `(.L_x_87) ;  /* 0x0000000000147947 */ /* 0x000fea0003800000 */
.L_x_86:
[----:B------:R-:W-:Y:S02]  /*4ac0*/  MOV R2, 0x4ae0 ;  /* 0x00004ae000027802 */ /* 0x000fe40000000f00 */
[----:B-----5:R-:W-:Y:S05]  /*4ad0*/  CALL.REL.NOINC `($__internal_0_$__cuda_sm10x_tcgen05_guardrail_trap_col_being_dealloced_not_returned_by_alloc) ;  /* 0x0000003000187944 */ /* 0x020fea0003c00000 */
[----:B------:R-:W-:Y:S05]  /*4ae0*/  BRA `(.L_x_87) ;  /* 0x0000000000087947 */ /* 0x000fea0003800000 */
.L_x_85:
[----:B------:R-:W-:Y:S02]  /*4af0*/  MOV R2, 0x4b10 ;  /* 0x00004b1000027802 */ /* 0x000fe40000000f00 */
[----:B-----5:R-:W-:Y:S05]  /*4b00*/  CALL.REL.NOINC `($__internal_2_$__cuda_sm10x_tcgen05_guardrail_trap_unallocated_columns_being_dealloced) ;  /* 0x0000003000247944 */ /* 0x020fea0003c00000 */
.L_x_87:
[----:B------:R-:W-:Y:S01]  /*4b10*/  NOP ;  /* 0x0000000000007918 */ /* 0x000fe20000000000 */
[----:B---3--:R-:W-:Y:S05]  /*4b20*/  EXIT ;  /* 0x000000000000794d */ /* 0x008fea0003800000 */
.L_x_58:
[----:B------:R-:W-:-:S09]  /*4b30*/  UISETP.NE.OR UP5, UPT, UR10, 0x3, !UP5 ;  /* 0x000000030a00788c */ /* 0x000fd2000efa5670 */
[----:B------:R-:W-:Y:S05]  /*4b40*/  BRA.U UP5, `(.L_x_88) ;  /* 0x0000000d050c7547 */ /* 0x000fea000b800000 */
[----:B------:R-:W1:Y:S01]  /*4b50*/  LDC R0, c[0x0][0xb30] ;  /* 0x0002cc00ff007b82 */ /* 0x000e620000000800 */
[----:B------:R-:W2:Y:S01]  /*4b60*/  LDCU.64 UR4, c[0x0][0x888] ;  /* 0x00011100ff0477ac */ /* 0x000ea20008000a00 */
[----:B------:R-:W-:Y:S01]  /*4b70*/  IMAD.MOV.U32 R30, RZ, RZ, 0x1 ;  /* 0x00000001ff1e7424 */ /* 0x000fe200078e00ff */
[----:B------:R-:W-:Y:S01]  /*4b80*/  CS2R R28, SRZ ;  /* 0x00000000001c7805 */ /* 0x000fe2000001ff00 */
[----:B------:R-:W-:Y:S01]  /*4b90*/  IMAD.MOV.U32 R25, RZ, RZ, 0x1000 ;  /* 0x00001000ff197424 */ /* 0x000fe200078e00ff */
[----:B------:R-:W3:Y:S03]  /*4ba0*/  LDCU.64 UR16, c[0x0][0x890] ;  /* 0x00011200ff1077ac */ /* 0x000ee60008000a00 */
[----:B------:R-:W4:Y:S01]  /*4bb0*/  LDC R19, c[0x0][0x370] ;  /* 0x0000dc00ff137b82 */ /* 0x000f220000000800 */
[----:B------:R-:W-:Y:S01]  /*4bc0*/  UMOV UR7, 0x400 ;  /* 0x0000040000077882 */ /* 0x000fe20000000000 */
[----:B------:R-:W-:-:S02]  /*4bd0*/  UPLOP3.LUT UP1, UPT, UPT, UPT, UPT, 0x40, 0x4 ;  /* 0x000000000004789c */ /* 0x000fc40003f2e870 */
[----:B------:R-:W-:Y:S01]  /*4be0*/  ULEA UR7, UR46, UR7, 0x18 ;  /* 0x000000072e077291 */ /* 0x000fe2000f8ec0ff */
[----:B------:R-:W-:-:S03]  /*4bf0*/  UMOV UR13, URZ ;  /* 0x000000ff000d7c82 */ /* 0x000fc60008000000 */
[----:B------:R-:W4:Y:S01]  /*4c00*/  LDC R2, c[0x0][0xb0c] ;  /* 0x0002c300ff027b82 */ /* 0x000f220000000800 */
[----:B--2---:R-:W-:Y:S02]  /*4c10*/  UISETP.NE.U32.AND UP2, UPT, UR4, URZ, UPT ;  /* 0x000000ff0400728c */ /* 0x004fe4000bf45070 */
[----:B---3--:R-:W-:-:S05]  /*4c20*/  UISETP.NE.U32.AND UP3, UPT, UR16, URZ, UPT ;  /* 0x000000ff1000728c */ /* 0x008fca000bf65070 */
[----:B------:R-:W2:Y:S01]  /*4c30*/  LDC R18, c[0x0][0xb20] ;  /* 0x0002c800ff127b82 */ /* 0x000ea20000000800 */
[----:B-1----:R-:W-:Y:S01]  /*4c40*/  ISETP.NE.AND P1, PT, R0, 0x1, PT ;  /* 0x000000010000780c */ /* 0x002fe20003f25270 */
[----:B------:R-:W-:Y:S02]  /*4c50*/  UISETP.NE.AND.EX UP2, UPT, UR5, URZ, UPT, UP2 ;  /* 0x000000ff0500728c */ /* 0x000fe4000bf45320 */
[----:B------:R-:W-:-:S04]  /*4c60*/  UISETP.NE.AND.EX UP3, UPT, UR17, URZ, UPT, UP3 ;  /* 0x000000ff1100728c */ /* 0x000fc8000bf65330 */
[----:B-----5:R-:W1:Y:S08]  /*4c70*/  LDC.64 R32, c[0x0][0x348] ;  /* 0x0000d200ff207b82 */ /* 0x020e700000000a00 */
[----:B------:R-:W3:Y:S08]  /*4c80*/  LDC.64 R16, c[0x0][0xb10] ;  /* 0x0002c400ff107b82 */ /* 0x000ef00000000a00 */
[----:B------:R-:W1:Y:S08]  /*4c90*/  LDC.64 R6, c[0x0][0xb18] ;  /* 0x0002c600ff067b82 */ /* 0x000e700000000a00 */
[----:B------:R-:W1:Y:S08]  /*4ca0*/  LDC.64 R4, c[0x0][0xb28] ;  /* 0x0002ca00ff047b82 */ /* 0x000e700000000a00 */
[----:B--2-4-:R-:W1:Y:S02]  /*4cb0*/  LDC R24, c[0x0][0x374] ;  /* 0x0000dd00ff187b82 */ /* 0x014e640000000800 */
.L_x_96:
[C---:B------:R-:W-:Y:S02]  /*4cc0*/  LEA R0, R29.reuse, UR7, 0x3 ;  /* 0x000000071d007c11 */ /* 0x040fe4000f8e18ff */
[----:B------:R-:W-:Y:S02]  /*4cd0*/  SHF.L.U32 R3, R28, 0x1f, RZ ;  /* 0x0000001f1c037819 */ /* 0x000fe400000006ff */
[----:B------:R-:W-:Y:S02]  /*4ce0*/  LEA R20, R29, UR7, 0x4 ;  /* 0x000000071d147c11 */ /* 0x000fe4000f8e20ff */
[----:B--2---:R-:W2:Y:S02]  /*4cf0*/  SYNCS.PHASECHK.TRANS64.TRYWAIT P0, [R0+URZ+0x60], R3 ;  /* 0x00006003000075a7 */ /* 0x004ea400080011ff */
[----:B--2---:R-:W-:Y:S05]  /*4d00*/  @!P0 BRA `(.L_x_89) ;  /* 0x0000002800f48947 */ /* 0x004fea0003800000 */
.L_x_151:
[----:B------:R-:W-:Y:S01]  /*4d10*/  ISETP.GE.AND P0, PT, R26, 0x1, PT ;  /* 0x000000011a00780c */ /* 0x000fe20003f06270 */
[----:B------:R-:W4:Y:S01]  /*4d20*/  LDS.128 R20, [R20+0xf0] ;  /* 0x0000f00014147984 */ /* 0x000f220000000c00 */
[----:B------:R-:W-:Y:S01]  /*4d30*/  ISETP.NE.U32.AND P4, PT, RZ, UR16, PT ;  /* 0x00000010ff007c0c */ /* 0x000fe2000bf85070 */
[----:B--2---:R-:W-:Y:S03]  /*4d40*/  VIADD R0, R0, 0x70 ;  /* 0x0000007000007836 */ /* 0x004fe60000000000 */
[----:B------:R-:W-:Y:S01]  /*4d50*/  ISETP.NE.AND.EX P4, PT, RZ, UR17, PT, P4 ;  /* 0x00000011ff007c0c */ /* 0x000fe2000bf85340 */
[----:B------:R-:W-:Y:S01]  /*4d60*/  @!PT LDS RZ, [RZ] ;  /* 0x00000000fffff984 */ /* 0x000fe20000000800 */
[----:B------:R-:W-:Y:S01]  /*4d70*/  @!PT LDS RZ, [RZ] ;  /* 0x00000000fffff984 */ /* 0x000fe20000000800 */
[----:B------:R-:W-:Y:S01]  /*4d80*/  @!PT LDS RZ, [RZ] ;  /* 0x00000000fffff984 */ /* 0x000fe20000000800 */
[----:B------:R-:W-:Y:S01]  /*4d90*/  @!PT LDS RZ, [RZ] ;  /* 0x00000000fffff984 */ /* 0x000fe20000000800 */
[----:B------:R2:W-:Y:S06]  /*4da0*/  MEMBAR.ALL.CTA ;  /* 0x0000000000007992 */ /* 0x0005ec0000008000 */
[----:B--2---:R-:W2:Y:S01]  /*4db0*/  FENCE.VIEW.ASYNC.S ;  /* 0x00000000000073c6 */ /* 0x004ea20000000000 */
[----:B------:R-:W-:Y:S04]  /*4dc0*/  PRMT R0, RZ, 0x654, R0 ;  /* 0x00000654ff007816 */ /* 0x000fe80000000000 */
[----:B--2---:R2:W-:Y:S01]  /*4dd0*/  SYNCS.ARRIVE.TRANS64.RED.A1T0 RZ, [R0+URZ], RZ ;  /* 0x000000ff00ff79a7 */ /* 0x0045e200081004ff */
[----:B----4-:R-:W-:Y:S11]  /*4de0*/  LOP3.LUT P3, RZ, R22, 0x1, RZ, 0xc0, !PT ;  /* 0x0000000116ff7812 */ /* 0x010ff6000786c0ff */
[----:B------:R-:W-:Y:S02]  /*4df0*/  @!UPT UIADD3 URZ, UPT, UPT, URZ, URZ, URZ ;  /* 0x000000fffffff290 */ /* 0x000fe4000fffe0ff */
[----:B------:R-:W-:Y:S02]  /*4e00*/  @P3 MOV R13, R20 ;  /* 0x00000014000d3202 */ /* 0x000fe40000000f00 */
[----:B------:R-:W-:Y:S01]  /*4e10*/  @P3 LOP3.LUT R8, R21, 0xffff, RZ, 0xc0, !PT ;  /* 0x0000ffff15083812 */ /* 0x000fe200078ec0ff */
[----:B--2---:R-:W-:Y:S06]  /*4e20*/  @!P0 BRA `(.L_x_90) ;  /* 0x0000000000a48947 */ /* 0x004fec0003800000 */
[----:B-1----:R-:W-:Y:S01]  /*4e30*/  IMAD.HI.U32 R31, R24, R7, RZ ;  /* 0x00000007181f7227 */ /* 0x002fe200078e00ff */
[----:B------:R-:W-:Y:S02]  /*4e40*/  ISETP.NE.AND P0, PT, R6, 0x1, PT ;  /* 0x000000010600780c */ /* 0x000fe40003f05270 */
[----:B------:R-:W-:Y:S01]  /*4e50*/  ISETP.NE.AND P2, PT, R26, 0x1, PT ;  /* 0x000000011a00780c */ /* 0x000fe20003f45270 */
[----:B---3--:R-:W-:Y:S01]  /*4e60*/  IMAD.HI.U32 R34, R19, R16, RZ ;  /* 0x0000001013227227 */ /* 0x008fe200078e00ff */
[----:B------:R-:W-:Y:S02]  /*4e70*/  SHF.R.U32.HI R31, RZ, R18, R31 ;  /* 0x00000012ff1f7219 */ /* 0x000fe4000001161f */
[----:B------:R-:W-:Y:S01]  /*4e80*/  ISETP.NE.AND P5, PT, R2, 0x1, PT ;  /* 0x000000010200780c */ /* 0x000fe20003fa5270 */
[----:B------:R-:W-:Y:S01]  /*4e90*/  IMAD.HI.U32 R36, R13, R16, RZ ;  /* 0x000000100d247227 */ /* 0x000fe200078e00ff */
[----:B------:R-:W-:Y:S02]  /*4ea0*/  SHF.R.U32.HI R34, RZ, R17, R34 ;  /* 0x00000011ff227219 */ /* 0x000fe40000011622 */
[----:B------:R-:W-:Y:S01]  /*4eb0*/  SEL R3, R24, R31, !P0 ;  /* 0x0000001f18037207 */ /* 0x000fe20004000000 */
[C---:B------:R-:W-:Y:S01]  /*4ec0*/  IMAD.HI.U32 R31, R8.reuse, R7, RZ ;  /* 0x00000007081f7227 */ /* 0x040fe200078e00ff */
[----:B------:R-:W-:Y:S02]  /*4ed0*/  SEL R11, R19, R34, !P5 ;  /* 0x00000022130b7207 */ /* 0x000fe40006800000 */
[----:B------:R-:W-:Y:S01]  /*4ee0*/  SHF.R.U32.HI R36, RZ, R17, R36 ;  /* 0x00000011ff247219 */ /* 0x000fe20000011624 */
[----:B------:R-:W-:Y:S01]  /*4ef0*/  IMAD.HI.U32 R38, R3, R4, RZ ;  /* 0x0000000403267227 */ /* 0x000fe200078e00ff */
[----:B------:R-:W-:Y:S03]  /*4f00*/  SHF.R.U32.HI R31, RZ, R18, R31 ;  /* 0x00000012ff1f7219 */ /* 0x000fe6000001161f */
[----:B------:R-:W-:Y:S01]  /*4f10*/  IMAD.HI.U32 R34, R11, R4, RZ ;  /* 0x000000040b227227 */ /* 0x000fe200078e00ff */
[----:B------:R-:W-:Y:S02]  /*4f20*/  @P2 SHF.R.U32.HI R3, RZ, R5, R38 ;  /* 0x00000005ff032219 */ /* 0x000fe40000011626 */
[----:B------:R-:W-:Y:S02]  /*4f30*/  SEL R9, R8, R31, !P0 ;  /* 0x0000001f08097207 */ /* 0x000fe40004000000 */
[----:B------:R-:W-:Y:S01]  /*4f40*/  @P2 SHF.R.U32.HI R11, RZ, R5, R34 ;  /* 0x00000005ff0b2219 */ /* 0x000fe20000011622 */
[C---:B------:R-:W-:Y:S01]  /*4f50*/  IMAD R10, R26.reuse, R3, RZ ;  /* 0x000000031a0a7224 */ /* 0x040fe200078e02ff */
[----:B------:R-:W-:Y:S01]  /*4f60*/  SEL R3, R13, R36, !P5 ;  /* 0x000000240d037207 */ /* 0x000fe20006800000 */
[C---:B------:R-:W-:Y:S03]  /*4f70*/  IMAD.HI.U32 R14, R9.reuse, R4, RZ ;  /* 0x00000004090e7227 */ /* 0x040fe600078e00ff */
[----:B------:R-:W-:Y:S01]  /*4f80*/  ISETP.GE.AND P0, PT, R9, R10, PT ;  /* 0x0000000a0900720c */ /* 0x000fe20003f06270 */
[C---:B------:R-:W-:Y:S01]  /*4f90*/  IMAD R12, R26.reuse, R11, RZ ;  /* 0x0000000b1a0c7224 */ /* 0x040fe200078e02ff */
[-C--:B------:R-:W-:Y:S04]  /*4fa0*/  SHF.R.U32.HI R14, RZ, R5.reuse, R14 ;  /* 0x00000005ff0e7219 */ /* 0x080fe8000001160e */
[----:B------:R-:W-:Y:S02]  /*4fb0*/  ISETP.GE.OR P0, PT, R3, R12, P0 ;  /* 0x0000000c0300720c */ /* 0x000fe40000706670 */
[----:B------:R-:W-:Y:S05]  /*4fc0*/  SEL R15, R9, R14, !P2 ;  /* 0x0000000e090f7207 */ /* 0x000fea0005000000 */
[----:B------:R-:W-:Y:S04]  /*4fd0*/  IMAD.MOV R14, RZ, RZ, -R15 ;  /* 0x000000ffff0e7224 */ /* 0x000fe800078e0a0f */
[----:B------:R-:W-:Y:S02]  /*4fe0*/  IMAD R14, R26, R14, R9 ;  /* 0x0000000e1a0e7224 */ /* 0x000fe400078e0209 */
[C---:B------:R-:W-:Y:S05]  /*4ff0*/  @!P0 IMAD.HI.U32 R10, R3.reuse, R4, RZ ;  /* 0x00000004030a8227 */ /* 0x040fea00078e00ff */
[----:B------:R-:W-:Y:S04]  /*5000*/  @!P0 SHF.R.U32.HI R10, RZ, R5, R10 ;  /* 0x00000005ff0a8219 */ /* 0x000fe8000001160a */
[----:B------:R-:W-:Y:S01]  /*5010*/  @!P0 SEL R0, R3, R10, !P2 ;  /* 0x0000000a03008207 */ /* 0x000fe20005000000 */
[----:B------:R-:W-:Y:S03]  /*5020*/  IMAD.MOV R10, RZ, RZ, -R3 ;  /* 0x000000ffff0a7224 */ /* 0x000fe600078e0a03 */
[----:B------:R-:W-:Y:S01]  /*5030*/  @!P0 IADD3 R15, PT, PT, R15, -R0, RZ ;  /* 0x800000000f0f8210 */ /* 0x000fe20007ffe0ff */
[----:B------:R-:W-:Y:S01]  /*5040*/  @!P0 IMAD R0, R11, R14, R0 ;  /* 0x0000000e0b008224 */ /* 0x000fe200078e0200 */
[----:B------:R-:W-:Y:S01]  /*5050*/  IADD3 R11, PT, PT, -R9, RZ, RZ ;  /* 0x000000ff090b7210 */ /* 0x000fe20007ffe1ff */
[----:B------:R-:W-:Y:S02]  /*5060*/  IMAD R13, R2, R10, R13 ;  /* 0x0000000a020d7224 */ /* 0x000fe400078e020d */
[----:B------:R-:W-:Y:S02]  /*5070*/  @!P0 IMAD R9, R15, R26, R3 ;  /* 0x0000001a0f098224 */ /* 0x000fe400078e0203 */
[----:B------:R-:W-:Y:S02]  /*5080*/  @!P0 IMAD.MOV.U32 R3, RZ, RZ, R0 ;  /* 0x000000ffff038224 */ /* 0x000fe400078e0000 */
[----:B------:R-:W-:Y:S02]  /*5090*/  IMAD R8, R6, R11, R8 ;  /* 0x0000000b06087224 */ /* 0x000fe400078e0208 */
[----:B------:R-:W-:Y:S02]  /*50a0*/  IMAD R13, R3, R2, R13 ;  /* 0x00000002030d7224 */ /* 0x000fe400078e020d */
[----:B------:R-:W-:Y:S02]  /*50b0*/  IMAD R8, R9, R6, R8 ;  /* 0x0000000609087224 */ /* 0x000fe400078e0208 */
.L_x_90:
[----:B------:R-:W-:Y:S05]  /*50c0*/  BRA.U UP1, `(.L_x_91) ;  /* 0x0000000101107547 */ /* 0x000fea000b800000 */
[----:B------:R-:W-:Y:S04]  /*50d0*/  MOV R0, UR37 ;  /* 0x0000002500007c02 */ /* 0x000fe80008000f00 */
[----:B------:R-:W-:Y:S04]  /*50e0*/  SHF.L.U32 R3, R0, 0x1f, RZ ;  /* 0x0000001f00037819 */ /* 0x000fe800000006ff */
[----:B------:R-:W2:Y:S02]  /*50f0*/  SYNCS.PHASECHK.TRANS64.TRYWAIT P0, [UR7+0x58], R3 ;  /* 0x00005803ff0075a7 */ /* 0x000ea40008001107 */
[----:B--2---:R-:W-:Y:S05]  /*5100*/  @!P0 BRA `(.L_x_92) ;  /* 0x0000002800088947 */ /* 0x004fea0003800000 */
.L_x_91:
[----:B------:R-:W-:Y:S05]  /*5110*/  BRA.U !UP3, `(.L_x_93) ;  /* 0x000000010b347547 */ /* 0x000fea000b800000 */
[----:B------:R-:W-:Y:S01]  /*5120*/  UPLOP3.LUT UP0, UPT, UPT, UPT, UP2, 0x80, 0x8 ;  /* 0x000000000008789c */ /* 0x000fe20003f0f020 */
[----:B--2---:R-:W-:Y:S02]  /*5130*/  HFMA2 R0, -RZ, RZ, 0, 5.9604644775390625e-08 ;  /* 0x00000001ff007431 */ /* 0x004fe400000001ff */
[----:B------:R-:W-:Y:S03]  /*5140*/  IMAD.MOV.U32 R70, RZ, RZ, 0x1 ;  /* 0x00000001ff467424 */ /* 0x000fe600078e00ff */
[----:B------:R-:W-:Y:S05]  /*5150*/  PLOP3.LUT P0, PT, PT, PT, UP0, 0x80, 0x8 ;  /* 0x000000000008781c */ /* 0x000fea0003f0f008 */
[----:B------:R-:W2:Y:S01]  /*5160*/  @UP0 LDCU.64 UR4, c[0x0][0x888] ;  /* 0x00011100ff0407ac */ /* 0x000ea20008000a00 */
[----:B------:R-:W-:Y:S07]  /*5170*/  @UP0 UIMAD UR6, UR60, UR16, URZ ;  /* 0x000000103c0602a4 */ /* 0x000fee000f8e02ff */
[----:B------:R-:W-:Y:S01]  /*5180*/  @!P0 PRMT R70, R0, 0x7610, R70 ;  /* 0x0000761000468816 */ /* 0x000fe20000000046 */
[----:B--2---:R-:W-:Y:S06]  /*5190*/  @UP0 UIMAD.WIDE UR4, UR6, 0x4, UR4 ;  /* 0x00000004060408a5 */ /* 0x004fec000f8e0204 */
[----:B------:R-:W-:Y:S01]  /*51a0*/  IMAD.U32 R10, RZ, RZ, UR4 ;  /* 0x00000004ff0a7e24 */ /* 0x000fe2000f8e00ff */
[----:B------:R-:W-:Y:S04]  /*51b0*/  MOV R11, UR5 ;  /* 0x00000005000b7c02 */ /* 0x000fe80008000f00 */
[----:B------:R-:W2:Y:S01]  /*51c0*/  @!UP0 LDCU UR4, c[0x0][0x880] ;  /* 0x00011000ff0487ac */ /* 0x000ea20008000800 */
[----:B------:R4:W5:Y:S02]  /*51d0*/  @P0 LDG.E R35, desc[UR44][R10.64] ;  /* 0x0000002c0a230981 */ /* 0x000964000c1e1900 */
[----:B--2-4-:R-:W-:Y:S07]  /*51e0*/  @!P0 IMAD.U32 R35, RZ, RZ, UR4 ;  /* 0x00000004ff238e24 */ /* 0x014fee000f8e00ff */
.L_x_93:
[----:B-----5:R-:W-:Y:S01]  /*51f0*/  @!P4 FSETP.EQ.AND P5, PT, R35, RZ, PT ;  /* 0x000000ff2300c20b */ /* 0x020fe20003fa2000 */
[----:B------:R-:W-:Y:S01]  /*5200*/  @!UPT UIADD3 URZ, UPT, UPT, URZ, URZ, URZ ;  /* 0x000000fffffff290 */ /* 0x000fe2000fffe0ff */
[----:B------:R-:W-:Y:S11]  /*5210*/  @!P4 BRA `(.L_x_94) ;  /* 0x000000000014c947 */ /* 0x000ff60003800000 */
[----:B------:R-:W-:Y:S02]  /*5220*/  LOP3.LUT P0, RZ, R70, 0xff, RZ, 0xc0, !PT ;  /* 0x000000ff46ff7812 */ /* 0x000fe4000780c0ff */
[----:B------:R-:W-:Y:S04]  /*5230*/  PLOP3.LUT P5, PT, PT, PT, UP0, 0x80, 0x8 ;  /* 0x000000000008781c */ /* 0x000fe80003faf008 */
[----:B------:R-:W-:Y:S07]  /*5240*/  PLOP3.LUT P5, PT, P5, PT, PT, 0x8, 0x80 ;  /* 0x000000000080781c */ /* 0x000fee0002fae170 */
[----:B------:R-:W-:Y:S11]  /*5250*/  @P0 FSETP.EQ.AND P5, PT, R35, RZ, PT ;  /* 0x000000ff2300020b */ /* 0x000ff60003fa2000 */
[----:B------:R-:W-:Y:S02]  /*5260*/  @!UPT UIADD3 URZ, UPT, UPT, URZ, URZ, URZ ;  /* 0x000000fffffff290 */ /* 0x000fe4000fffe0ff */
.L_x_94:
[----:B------:R-:W4:Y:S01]  /*5270*/  LDC.64 R14, c[0x0][0xb10] ;  /* 0x0002c400ff0e7b82 */ /* 0x000f220000000a00 */
[----:B------:R-:W-:Y:S01]  /*5280*/  ULEA UR5, UR13, UR7, 0x3 ;  /* 0x000000070d057291 */ /* 0x000fe2000f8e18ff */
[----:B------:R-:W-:Y:S01]  /*5290*/  SHF.L.U32 R12, R30, 0x1f, RZ ;  /* 0x0000001f1e0c7819 */ /* 0x000fe200000006ff */
[----:B------:R-:W-:Y:S01]  /*52a0*/  VIADD R29, R29, 0x1 ;  /* 0x000000011d1d7836 */ /* 0x000fe20000000000 */
[----:B------:R-:W-:Y:S04]  /*52b0*/  @P3 SHF.R.U32.HI R27, RZ, 0x10, R21 ;  /* 0x00000010ff1b3819 */ /* 0x000fe80000011615 */
[----:B------:R-:W5:Y:S02]  /*52c0*/  LDC.64 R10, c[0x0][0xb18] ;  /* 0x0002c600ff0a7b82 */ /* 0x000f640000000a00 */
[----:B------:R-:W1:Y:S01]  /*52d0*/  SYNCS.PHASECHK.TRANS64.TRYWAIT P4, [UR5+0x40], R12 ;  /* 0x0000400cff0075a7 */ /* 0x000e620008081105 */
[----:B----4-:R-:W-:Y:S05]  /*52e0*/  @!P1 IMAD.HI.U32 R14, R13, R14, RZ ;  /* 0x0000000e0d0e9227 */ /* 0x010fea00078e00ff */
[----:B--2---:R-:W2:Y:S01]  /*52f0*/  @!P1 LDC R0, c[0x0][0xb20] ;  /* 0x0002c800ff009b82 */ /* 0x004ea20000000800 */
[----:B------:R-:W-:Y:S01]  /*5300*/  @!P1 SHF.R.U32.HI R14, RZ, R15, R14 ;  /* 0x0000000fff0e9219 */ /* 0x000fe2000001160e */
[----:B-----5:R-:W-:Y:S01]  /*5310*/  @!P1 IMAD.HI.U32 R11, R8, R11, RZ ;  /* 0x0000000b080b9227 */ /* 0x020fe200078e00ff */
[----:B------:R-:W-:Y:S05]  /*5320*/  @!P1 ISETP.NE.AND P0, PT, R10, 0x1, PT ;  /* 0x000000010a00980c */ /* 0x000fea0003f05270 */
[----:B------:R-:W4:Y:S01]  /*5330*/  @!P1 LDC R3, c[0x0][0xb0c] ;  /* 0x0002c300ff039b82 */ /* 0x000f220000000800 */
[----:B--2---:R-:W-:Y:S02]  /*5340*/  @!P1 SHF.R.U32.HI R9, RZ, R0, R11 ;  /* 0x00000000ff099219 */ /* 0x004fe4000001160b */
[----:B----4-:R-:W-:Y:S02]  /*5350*/  @!P1 ISETP.NE.AND P2, PT, R3, 0x1, PT ;  /* 0x000000010300980c */ /* 0x010fe40003f45270 */
[----:B------:R-:W-:Y:S02]  /*5360*/  @!P1 SEL R9, R8, R9, !P0 ;  /* 0x0000000908099207 */ /* 0x000fe40004000000 */
[----:B------:R-:W-:Y:S02]  /*5370*/  ELECT P0, URZ, PT ;  /* 0x0000000000ff782f */ /* 0x000fe40003800000 */
[----:B------:R-:W-:Y:S05]  /*5380*/  @!P1 SEL R14, R13, R14, !P2 ;  /* 0x0000000e0d0e9207 */ /* 0x000fea0005000000 */
[----:B------:R-:W-:Y:S02]  /*5390*/  @!P1 IMAD.IADD R0, R9, 0x1, -R14 ;  /* 0x0000000109009824 */ /* 0x000fe400078e0a0e */
[----:B------:R-:W-:Y:S02]  /*53a0*/  @!P1 IMAD.IADD R9, R14, 0x1, -R9 ;  /* 0x000000010e099824 */ /* 0x000fe400078e0a09 */
[----:B------:R-:W-:Y:S02]  /*53b0*/  @!P1 IMAD R13, R0, R3, R13 ;  /* 0x00000003000d9224 */ /* 0x000fe400078e020d */
[----:B------:R-:W-:Y:S01]  /*53c0*/  @!P1 IMAD R8, R9, R10, R8 ;  /* 0x0000000a09089224 */ /* 0x000fe200078e0208 */
[----:B-1----:R-:W-:Y:S06]  /*53d0*/  @!P4 BRA `(.L_x_95) ;  /* 0x00000024006cc947 */ /* 0x002fec0003800000 */
.L_x_154:
[----:B------:R-:W-:Y:S01]  /*53e0*/  PLOP3.LUT P5, PT, P5, P0, PT, 0xf2, 0x2f ;  /* 0x00000000002f781c */ /* 0x000fe20002fa1e72 */
[----:B------:R-:W-:Y:S01]  /*53f0*/  UIADD3 UR9, UPT, UPT, UR5, 0x30, URZ ;  /* 0x0000003005097890 */ /* 0x000fe2000fffe0ff */
[----:B------:R-:W-:Y:S01]  /*5400*/  UMOV UR18, 0x0 ;  /* 0x0000000000127882 */ /* 0x000fe20000000000 */
[----:B------:R-:W-:Y:S01]  /*5410*/  UMOV UR19, 0x10000000 ;  /* 0x1000000000137882 */ /* 0x000fe20000000000 */
[----:B------:R-:W-:Y:S01]  /*5420*/  UMOV UR12, UR60 ;  /* 0x0000003c000c7c82 */ /* 0x000fe20008000000 */
[----:B------:R-:W-:Y:S08]  /*5430*/  @P3 R2UR UR60, R27 ;  /* 0x000000001b3c32ca */ /* 0x000ff000000e0000 */
[----:B-1----:R-:W-:Y:S01]  /*5440*/  @!P5 IADD3 R3, P0, PT, R32, 0x580, RZ ;  /* 0x000005802003d810 */ /* 0x002fe20007f1e0ff */
[----:B------:R-:W-:Y:S01]  /*5450*/  @!P5 IMAD.SHL.U32 R69, R69, 0x10, RZ ;  /* 0x000000104545d824 */ /* 0x000fe200078e00ff */
[----:B------:R-:W-:Y:S01]  /*5460*/  VOTEU.ALL UP1, P5 ;  /* 0x0000000000ff7886 */ /* 0x000fe20002820000 */
[----:B------:R-:W-:Y:S01]  /*5470*/  @!P5 IMAD.SHL.U32 R63, R63, 0x80, RZ ;  /* 0x000000803f3fd824 */ /* 0x000fe200078e00ff */
[----:B------:R-:W-:Y:S01]  /*5480*/  @!P5 R2UR UR6, R3 ;  /* 0x000000000306d2ca */ /* 0x000fe200000e0000 */
[----:B------:R-:W-:Y:S01]  /*5490*/  @!P5 IMAD.X R0, RZ, RZ, R33, P0 ;  /* 0x000000ffff00d224 */ /* 0x000fe200000e0621 */
[----:B------:R-:W-:Y:S01]  /*54a0*/  @!P5 R2UR UR10, R69 ;  /* 0x00000000450ad2ca */ /* 0x000fe200000e0000 */
[----:B------:R-:W-:Y:S01]  /*54b0*/  @!UP1 ULEA UR8, UR13, UR7, 0xc ;  /* 0x000000070d089291 */ /* 0x000fe2000f8e60ff */
[----:B------:R-:W-:Y:S01]  /*54c0*/  @!P5 R2UR UR11, R63 ;  /* 0x000000003f0bd2ca */ /* 0x000fe200000e0000 */
[----:B------:R-:W-:Y:S01]  /*54d0*/  IMAD.IADD R69, R8, 0x1, R62 ;  /* 0x0000000108457824 */ /* 0x000fe200078e023e */
[----:B------:R-:W-:Y:S01]  /*54e0*/  @!P5 R2UR UR4, R0 ;  /* 0x000000000004d2ca */ /* 0x000fe200000e0000 */
[----:B------:R-:W-:Y:S01]  /*54f0*/  @!UP1 UIADD3 UR8, UPT, UPT, UR8, 0x200, URZ ;  /* 0x0000020008089890 */ /* 0x000fe2000fffe0ff */
[----:B------:R-:W-:Y:S01]  /*5500*/  ISETP.NE.AND P0, PT, R29, 0x2, PT ;  /* 0x000000021d00780c */ /* 0x000fe20003f05270 */
[----:B------:R-:W-:Y:S01]  /*5510*/  VOTEU.ALL UP1, P5 ;  /* 0x0000000000ff7886 */ /* 0x000fe20002820000 */
[----:B------:R-:W-:Y:S02]  /*5520*/  IMAD.IADD R63, R13, 0x1, R68 ;  /* 0x000000010d3f7824 */ /* 0x000fe400078e0244 */
[----:B------:R-:W-:Y:S01]  /*5530*/  SEL R3, RZ, 0x1, P0 ;  /* 0x00000001ff037807 */ /* 0x000fe20000000000 */
[----:B------:R-:W-:Y:S01]  /*5540*/  IMAD.U32 R10, RZ, RZ, UR6 ;  /* 0x00000006ff0a7e24 */ /* 0x000fe2000f8e00ff */
[----:B------:R-:W-:Y:S02]  /*5550*/  SEL R29, R29, RZ, P0 ;  /* 0x000000ff1d1d7207 */ /* 0x000fe40000000000 */
[----:B------:R-:W-:Y:S02]  /*5560*/  LOP3.LUT R28, R28, R3, RZ, 0x3c, !PT ;  /* 0x000000031c1c7212 */ /* 0x000fe400078e3cff */
[----:B------:R-:W-:Y:S01]  /*5570*/  @!P5 R2UR UR14, R10 ;  /* 0x000000000a0ed2ca */ /* 0x000fe200000e0000 */
[----:B------:R-:W-:Y:S01]  /*5580*/  IMAD.U32 R11, RZ, RZ, UR4 ;  /* 0x00000004ff0b7e24 */ /* 0x000fe2000f8e00ff */
[----:B------:R-:W-:Y:S04]  /*5590*/  UPRMT UR4, UR46, 0x654, UR9 ;  /* 0x000006542e047896 */ /* 0x000fe80008000009 */
[----:B------:R-:W-:Y:S11]  /*55a0*/  @!P5 R2UR UR15, R11 ;  /* 0x000000000b0fd2ca */ /* 0x000ff600000e0000 */
[----:B------:R-:W-:Y:S02]  /*55b0*/  @!UPT UIADD3 URZ, UPT, UPT, URZ, URZ, URZ ;  /* 0x000000fffffff290 */ /* 0x000fe4000fffe0ff */
[----:B------:R2:W-:Y:S01]  /*55c0*/  @!UP1 UTMALDG.3D [UR8], [UR14], desc[UR18] ;  /* 0x000012080e0095b4 */ /* 0x0005e20008011000 */
[----:B------:R2:W-:Y:S01]  /*55d0*/  @!P5 SYNCS.ARRIVE.TRANS64.RED.A0TR RZ, [UR5+0x30], R25 ;  /* 0x00003019ffffd9a7 */ /* 0x0005e20008300405 */
[----:B------:R-:W-:Y:S01]  /*55e0*/  SYNCS.ARRIVE.TRANS64.RED.A1T0 RZ, [UR4], RZ ;  /* 0x000000ffffff79a7 */ /* 0x000fe20008100404 */
[----:B------:R-:W-:Y:S04]  /*55f0*/  UIADD3 UR4, UPT, UPT, UR13, 0x1, URZ ;  /* 0x000000010d047890 */ /* 0x000fe8000fffe0ff */
[----:B------:R-:W-:Y:S04]  /*5600*/  UISETP.NE.AND UP1, UPT, UR4, 0x2, UPT ;  /* 0x000000020400788c */ /* 0x000fe8000bf25270 */
[----:B------:R-:W-:Y:S02]  /*5610*/  USEL UR5, URZ, 0x1, UP1 ;  /* 0x00000001ff057887 */ /* 0x000fe40008800000 */
[----:B------:R-:W-:Y:S02]  /*5620*/  USEL UR13, UR4, URZ, UP1 ;  /* 0x000000ff040d7287 */ /* 0x000fe40008800000 */
[----:B------:R-:W-:Y:S02]  /*5630*/  UPLOP3.LUT UP1, UPT, UPT, UPT, UPT, 0x80, 0x8 ;  /* 0x000000000008789c */ /* 0x000fe40003f2f070 */
[----:B------:R-:W-:Y:S01]  /*5640*/  LOP3.LUT R30, R30, UR5, RZ, 0x3c, !PT ;  /* 0x000000051e1e7c12 */ /* 0x000fe2000f8e3cff */
[----:B------:R-:W-:Y:S08]  /*5650*/  @P3 BRA `(.L_x_96) ;  /* 0xfffffff400983947 */ /* 0x000ff0000383ffff */
[----:B------:R-:W-:Y:S01]  /*5660*/  UIADD3 UR7, UPT, UPT, UR7, 0x40, URZ ;  /* 0x0000004007077890 */ /* 0x000fe2000fffe0ff */
[----:B------:R-:W-:-:S03]  /*5670*/  SHF.L.U32 R3, R30, 0x1f, RZ ;  /* 0x0000001f1e037819 */ /* 0x000fc600000006ff */
[----:B------:R-:W-:-:S09]  /*5680*/  ULEA UR4, UR13, UR7, 0x3 ;  /* 0x000000070d047291 */ /* 0x000fd2000f8e18ff */
[----:B------:R-:W1:Y:S02]  /*5690*/  SYNCS.PHASECHK.TRANS64.TRYWAIT P0, [UR4], R3 ;  /* 0x00000003ff0075a7 */ /* 0x000e640008001104 */
[----:B-1----:R-:W-:Y:S05]  /*56a0*/  @!P0 BRA `(.L_x_97) ;  /* 0x0000002000d08947 */ /* 0x002fea0003800000 */
.L_x_156:
[----:B------:R-:W-:-:S04]  /*56b0*/  UIADD3 UR4, UPT, UPT, UR13, 0x1, URZ ;  /* 0x000000010d047890 */ /* 0x000fc8000fffe0ff */
[----:B------:R-:W-:-:S04]  /*56c0*/  UISETP.NE.AND UP0, UPT, UR4, 0x2, UPT ;  /* 0x000000020400788c */ /* 0x000fc8000bf05270 */
[----:B------:R-:W-:Y:S02]  /*56d0*/  USEL UR5, URZ, 0x1, UP0 ;  /* 0x00000001ff057887 */ /* 0x000fe40008000000 */
[----:B------:R-:W-:-:S04]  /*56e0*/  USEL UR4, UR4, URZ, UP0 ;  /* 0x000000ff04047287 */ /* 0x000fc80008000000 */
[----:B------:R-:W-:Y:S01]  /*56f0*/  ULEA UR4, UR4, UR7, 0x3 ;  /* 0x0000000704047291 */ /* 0x000fe2000f8e18ff */
[----:B-1----:R-:W-:-:S04]  /*5700*/  LOP3.LUT R3, R30, UR5, RZ, 0x3c, !PT ;  /* 0x000000051e037c12 */ /* 0x002fc8000f8e3cff */
[----:B------:R-:W-:Y:S01]  /*5710*/  SHF.L.U32 R3, R3, 0x1f, RZ ;  /* 0x0000001f03037819 */ /* 0x000fe200000006ff */
[----:B------:R-:W-:-:S07]  /*5720*/  IMAD.U32 R0, RZ, RZ, UR4 ;  /* 0x00000004ff007e24 */ /* 0x000fce000f8e00ff */
.L_x_98:
[----:B-1----:R1:W4:Y:S02]  /*5730*/  SYNCS.PHASECHK.TRANS64.TRYWAIT P0, [R0+URZ], R3 ;  /* 0x00000003000075a7 */ /* 0x00232400080011ff */
[----:B----4-:R-:W-:Y:S05]  /*5740*/  @!P0 NANOSLEEP.SYNCS 0x989680 ;  /* 0x009896800000895d */ /* 0x010fea0003900000 */
[----:B------:R-:W4:Y:S02]  /*5750*/  @!P0 SYNCS.PHASECHK.TRANS64 P0, [R0+URZ], R3 ;  /* 0x00000003000085a7 */ /* 0x000f2400080010ff */
[----:B--2-4-:R-:W-:Y:S05]  /*5760*/  @P0 EXIT ;  /* 0x000000000000094d */ /* 0x014fea0003800000 */
[----:B------:R-:W-:Y:S05]  /*5770*/  BRA `(.L_x_98) ;  /* 0xfffffffc00ec7947 */ /* 0x000fea000383ffff */
.L_x_88:
[----:B------:R-:W-:-:S06]  /*5780*/  UISETP.GE.AND UP1, UPT, UR10, 0x4, UPT ;  /* 0x000000040a00788c */ /* 0x000fcc000bf26270 */
[----:B------:R-:W-:-:S13]  /*5790*/  PLOP3.LUT P0, PT, PT, PT, UP1, 0x80, 0x8 ;  /* 0x000000000008781c */ /* 0x000fda0003f0f018 */
[----:B------:R-:W-:Y:S05]  /*57a0*/  @!P0 EXIT ;  /* 0x000000000000894d */ /* 0x000fea0003800000 */
[----:B------:R-:W-:Y:S01]  /*57b0*/  BAR.SYNC.DEFER_BLOCKING 0x6, 0xa0 ;  /* 0x0182800000007b1d */ /* 0x000fe20000010000 */
[C---:B------:R-:W-:Y:S02]  /*57c0*/  IMAD.SHL.U32 R3, R87.reuse, 0x10, RZ ;  /* 0x0000001057037824 */ /* 0x040fe400078e00ff */
[----:B------:R-:W-:Y:S02]  /*57d0*/  HFMA2 R84, -RZ, RZ, 0, 0 ;  /* 0x00000000ff547431 */ /* 0x000fe400000001ff */
[C---:B------:R-:W-:Y:S01]  /*57e0*/  IMAD.SHL.U32 R86, R87.reuse, 0x2, RZ ;  /* 0x0000000257567824 */ /* 0x040fe200078e00ff */
[----:B------:R-:W-:Y:S01]  /*57f0*/  CS2R R82, SRZ ;  /* 0x0000000000527805 */ /* 0x000fe2000001ff00 */
[----:B------:R-:W-:Y:S01]  /*5800*/  IMAD.U32 R33, R87, 0x10000, RZ ;  /* 0x0001000057217824 */ /* 0x000fe200078e00ff */
[----:B------:R-:W-:Y:S01]  /*5810*/  UMOV UR36, 0x400 ;  /* 0x0000040000247882 */ /* 0x000fe20000000000 */
[----:B------:R-:W1:Y:S01]  /*5820*/  LDC R73, c[0x0][0x370] ;  /* 0x0000dc00ff497b82 */ /* 0x000e620000000800 */
[----:B------:R-:W-:Y:S01]  /*5830*/  ULEA UR36, UR46, UR36, 0x18 ;  /* 0x000000242e247291 */ /* 0x000fe2000f8ec0ff */
[----:B------:R-:W-:Y:S01]  /*5840*/  LOP3.LUT P0, R5, R3, 0x40, RZ, 0xc0, !PT ;  /* 0x0000004003057812 */ /* 0x000fe2000780c0ff */
[----:B------:R-:W-:Y:S01]  /*5850*/  IMAD.MOV.U32 R85, RZ, RZ, 0x1 ;  /* 0x00000001ff557424 */ /* 0x000fe200078e00ff */
[----:B------:R-:W-:Y:S01]  /*5860*/  LOP3.LUT R33, R33, 0x600000, RZ, 0xc0, !PT ;  /* 0x0060000021217812 */ /* 0x000fe200078ec0ff */
[----:B------:R-:W-:Y:S01]  /*5870*/  IMAD.MOV.U32 R30, RZ, RZ, RZ ;  /* 0x000000ffff1e7224 */ /* 0x000fe200078e00ff */
[----:B------:R-:W-:Y:S01]  /*5880*/  LOP3.LUT R86, R5, 0x8, R86, 0xf8, !PT ;  /* 0x0000000805567812 */ /* 0x000fe200078ef856 */
[----:B------:R-:W-:Y:S01]  /*5890*/  IMAD.MOV.U32 R90, RZ, RZ, RZ ;  /* 0x000000ffff5a7224 */ /* 0x000fe200078e00ff */
[----:B------:R-:W2:Y:S01]  /*58a0*/  LDC R28, c[0x0][0xb0c] ;  /* 0x0002c300ff1c7b82 */ /* 0x000ea20000000800 */
[----:B------:R-:W-:Y:S01]  /*58b0*/  P2R R75, PR, RZ, 0x1 ;  /* 0x00000001ff4b7803 */ /* 0x000fe20000000000 */
[----:B------:R-:W-:Y:S01]  /*58c0*/  IMAD.MOV.U32 R81, RZ, RZ, RZ ;  /* 0x000000ffff517224 */ /* 0x000fe200078e00ff */
[----:B------:R-:W-:Y:S01]  /*58d0*/  LOP3.LUT R86, R86, 0x7b0, R3, 0xf8, !PT ;  /* 0x000007b056567812 */ /* 0x000fe200078ef803 */
[----:B------:R-:W3:Y:S01]  /*58e0*/  LDCU.64 UR42, c[0x0][0x348] ;  /* 0x00006900ff2a77ac */ /* 0x000ee20008000a00 */
[----:B------:R-:W-:-:S02]  /*58f0*/  LOP3.LUT R87, R87, 0x60, RZ, 0xc0, !PT ;  /* 0x0000006057577812 */ /* 0x000fc400078ec0ff */
[----:B------:R-:W-:Y:S01]  /*5900*/  SHF.L.U32 R86, R86, 0x1, RZ ;  /* 0x0000000156567819 */ /* 0x000fe200000006ff */
[----:B------:R-:W4:Y:S01]  /*5910*/  LDC R71, c[0x0][0xb20] ;  /* 0x0002c800ff477b82 */ /* 0x000f220000000800 */
[----:B------:R-:W3:Y:S01]  /*5920*/  LDS R0, [UR36+0x110] ;  /* 0x00011024ff007984 */ /* 0x000ee20008000800 */
[----:B------:R-:W1:Y:S01]  /*5930*/  LDCU.64 UR40, c[0x0][0x888] ;  /* 0x00011100ff2877ac */ /* 0x000e620008000a00 */
[----:B------:R-:W-:-:S05]  /*5940*/  UIADD3 UR39, UPT, UPT, UR36, 0x200, URZ ;  /* 0x0000020024277890 */ /* 0x000fca000fffe0ff */
[----:B------:R-:W1:Y:S01]  /*5950*/  LDC R27, c[0x0][0xb30] ;  /* 0x0002cc00ff1b7b82 */ /* 0x000e620000000800 */
[----:B------:R-:W-:-:S07]  /*5960*/  UMOV UR37, URZ ;  /* 0x000000ff00257c82 */ /* 0x000fce0008000000 */
[----:B------:R-:W1:Y:S08]  /*5970*/  LDC.64 R60, c[0x0][0xb10] ;  /* 0x0002c400ff3c7b82 */ /* 0x000e700000000a00 */
[----:B------:R-:W1:Y:S08]  /*5980*/  LDC.64 R24, c[0x0][0xb18] ;  /* 0x0002c600ff187b82 */ /* 0x000e700000000a00 */
[----:B------:R-:W1:Y:S08]  /*5990*/  LDC.64 R56, c[0x0][0x888] ;  /* 0x00022200ff387b82 */ /* 0x000e700000000a00 */
[----:B------:R-:W1:Y:S01]  /*59a0*/  LDC.64 R22, c[0x0][0xb28] ;  /* 0x0002ca00ff167b82 */ /* 0x000e620000000a00 */
[----:B---3--:R-:W-:-:S07]  /*59b0*/  IADD3 R33, PT, PT, R0, R33, RZ ;  /* 0x0000002100217210 */ /* 0x008fce0007ffe0ff */
[----:B------:R-:W3:Y:S08]  /*59c0*/  LDC.64 R58, c[0x0][0x890] ;  /* 0x00022400ff3a7b82 */ /* 0x000ef00000000a00 */
[----:B------:R-:W1:Y:S08]  /*59d0*/  LDC.64 R54, c[0x0][0x8b0] ;  /* 0x00022c00ff367b82 */ /* 0x000e700000000a00 */
[----:B------:R-:W1:Y:S08]  /*59e0*/  LDC.64 R52, c[0x0][0x8a8] ;  /* 0x00022a00ff347b82 */ /* 0x000e700000000a00 */
[----:B--2-4-:R-:W1:Y:S02]  /*59f0*/  LDC R72, c[0x0][0x374] ;  /* 0x0000dd00ff487b82 */ /* 0x014e640000000800 */
.L_x_118:
[C---:B------:R-:W-:Y:S02]  /*5a00*/  LEA R0, R90.reuse, UR36, 0x3 ;  /* 0x000000245a007c11 */ /* 0x040fe4000f8e18ff */
[----:B------:R-:W-:Y:S02]  /*5a10*/  SHF.L.U32 R3, R83, 0x1f, RZ ;  /* 0x0000001f53037819 */ /* 0x000fe400000006ff */
[----:B------:R-:W-:Y:S02]  /*5a20*/  LEA R16, R90, UR36, 0x4 ;  /* 0x000000245a107c11 */ /* 0x000fe4000f8e20ff */
[----:B------:R-:W2:Y:S02]  /*5a30*/  SYNCS.PHASECHK.TRANS64.TRYWAIT P0, [R0+URZ+0x60], R3 ;  /* 0x00006003000075a7 */ /* 0x000ea400080011ff */
[----:B-12---:R-:W-:Y:S05]  /*5a40*/  @!P0 BRA `(.L_x_99) ;  /* 0x0000002000008947 */ /* 0x006fea0003800000 */
.L_x_157:
[----:B------:R-:W4:Y:S01]  /*5a50*/  LDC.64 R12, c[0x0][0xb10] ;  /* 0x0002c400ff0c7b82 */ /* 0x000f220000000a00 */
[----:B------:R-:W3:Y:S01]  /*5a60*/  LDS.128 R16, [R16+0xf0] ;  /* 0x0000f00010107984 */ /* 0x000ee20000000c00 */
[----:B-1----:R-:W-:Y:S01]  /*5a70*/  ISETP.NE.AND P1, PT, R27, 0x1, PT ;  /* 0x000000011b00780c */ /* 0x002fe20003f25270 */
[----:B--2---:R-:W-:Y:S01]  /*5a80*/  VIADD R0, R0, 0x70 ;  /* 0x0000007000007836 */ /* 0x004fe20000000000 */
[----:B------:R-:W-:Y:S04]  /*5a90*/  ISETP.GE.AND P0, PT, R26, 0x1, PT ;  /* 0x000000011a00780c */ /* 0x000fe80003f06270 */
[----:B------:R-:W1:Y:S01]  /*5aa0*/  LDC.64 R10, c[0x0][0xb18] ;  /* 0x0002c600ff0a7b82 */ /* 0x000e620000000a00 */
[----:B------:R-:W-:Y:S01]  /*5ab0*/  PRMT R0, RZ, 0x654, R0 ;  /* 0x00000654ff007816 */ /* 0x000fe20000000000 */
[----:B------:R-:W-:Y:S01]  /*5ac0*/  @!PT LDS RZ, [RZ] ;  /* 0x00000000fffff984 */ /* 0x000fe20000000800 */
[----:B------:R-:W-:Y:S01]  /*5ad0*/  @!PT LDS RZ, [RZ] ;  /* 0x00000000fffff984 */ /* 0x000fe20000000800 */
[----:B------:R-:W-:Y:S01]  /*5ae0*/  @!PT LDS RZ, [RZ] ;  /* 0x00000000fffff984 */ /* 0x000fe20000000800 */
[----:B------:R-:W-:Y:S01]  /*5af0*/  @!PT LDS RZ, [RZ] ;  /* 0x00000000fffff984 */ /* 0x000fe20000000800 */
[----:B------:R2:W-:Y:S06]  /*5b00*/  MEMBAR.ALL.CTA ;  /* 0x0000000000007992 */ /* 0x0005ec0000008000 */
[----:B--2---:R-:W2:Y:S01]  /*5b10*/  FENCE.VIEW.ASYNC.S ;  /* 0x00000000000073c6 */ /* 0x004ea20000000000 */
[----:B------:R-:W1:Y:S08]  /*5b20*/  @!P1 LDC R14, c[0x0][0xb20] ;  /* 0x0002c800ff0e9b82 */ /* 0x000e700000000800 */
[----:B------:R-:W1:Y:S01]  /*5b30*/  @!P1 LDC R9, c[0x0][0xb0c] ;  /* 0x0002c300ff099b82 */ /* 0x000e620000000800 */
[----:B--2---:R2:W-:Y:S01]  /*5b40*/  SYNCS.ARRIVE.TRANS64.RED.A1T0 RZ, [R0+URZ], RZ ;  /* 0x000000ff00ff79a7 */ /* 0x0045e200081004ff */
[----:B---3--:R-:W-:Y:S04]  /*5b50*/  LOP3.LUT P4, RZ, R18, 0x1, RZ, 0xc0, !PT ;  /* 0x0000000112ff7812 */ /* 0x008fe8000788c0ff */
[----:B------:R-:W-:Y:S09]  /*5b60*/  P2R R88, PR, RZ, 0x10 ;  /* 0x00000010ff587803 */ /* 0x000ff20000000000 */
[----:B------:R-:W-:Y:S02]  /*5b70*/  @P4 MOV R31, R16 ;  /* 0x00000010001f4202 */ /* 0x000fe40000000f00 */
[----:B------:R-:W-:Y:S01]  /*5b80*/  @P4 LOP3.LUT R29, R17, 0xffff, RZ, 0xc0, !PT ;  /* 0x0000ffff111d4812 */ /* 0x000fe200078ec0ff */
[----:B--2-4-:R-:W-:Y:S06]  /*5b90*/  @!P0 BRA `(.L_x_100) ;  /* 0x0000000000a48947 */ /* 0x014fec0003800000 */
[----:B------:R-:W-:Y:S01]  /*5ba0*/  IMAD.HI.U32 R34, R72, R25, RZ ;  /* 0x0000001948227227 */ /* 0x000fe200078e00ff */
[----:B------:R-:W-:Y:S02]  /*5bb0*/  ISETP.NE.AND P0, PT, R24, 0x1, PT ;  /* 0x000000011800780c */ /* 0x000fe40003f05270 */
[----:B------:R-:W-:Y:S01]  /*5bc0*/  ISETP.NE.AND P2, PT, R26, 0x1, PT ;  /* 0x000000011a00780c */ /* 0x000fe20003f45270 */
[-C--:B------:R-:W-:Y:S01]  /*5bd0*/  IMAD.HI.U32 R20, R73, R60.reuse, RZ ;  /* 0x0000003c49147227 */ /* 0x080fe200078e00ff */
[----:B------:R-:W-:Y:S02]  /*5be0*/  SHF.R.U32.HI R21, RZ, R71, R34 ;  /* 0x00000047ff157219 */ /* 0x000fe40000011622 */
[----:B------:R-:W-:Y:S01]  /*5bf0*/  ISETP.NE.AND P3, PT, R28, 0x1, PT ;  /* 0x000000011c00780c */ /* 0x000fe20003f65270 */
[----:B------:R-:W-:Y:S01]  /*5c00*/  IMAD.HI.U32 R38, R29, R25, RZ ;  /* 0x000000191d267227 */ /* 0x000fe200078e00ff */
[----:B------:R-:W-:Y:S02]  /*5c10*/  SHF.R.U32.HI R20, RZ, R61, R20 ;  /* 0x0000003dff147219 */ /* 0x000fe40000011614 */
[----:B------:R-:W-:Y:S01]  /*5c20*/  SEL R3, R72, R21, !P0 ;  /* 0x0000001548037207 */ /* 0x000fe20004000000 */
[----:B------:R-:W-:Y:S01]  /*5c30*/  IMAD.HI.U32 R36, R31, R60, RZ ;  /* 0x0000003c1f247227 */ /* 0x000fe200078e00ff */
[----:B------:R-:W-:Y:S03]  /*5c40*/  SEL R7, R73, R20, !P3 ;  /* 0x0000001449077207 */ /* 0x000fe60005800000 */
[-C--:B------:R-:W-:Y:S01]  /*5c50*/  IMAD.HI.U32 R20, R3, R22.reuse, RZ ;  /* 0x0000001603147227 */ /* 0x080fe200078e00ff */
[----:B------:R-:W-:Y:S03]  /*5c60*/  SHF.R.U32.HI R36, RZ, R61, R36 ;  /* 0x0000003dff247219 */ /* 0x000fe60000011624 */
[----:B------:R-:W-:Y:S01]  /*5c70*/  IMAD.HI.U32 R34, R7, R22, RZ ;  /* 0x0000001607227227 */ /* 0x000fe200078e00ff */
[----:B------:R-:W-:Y:S02]  /*5c80*/  @P2 SHF.R.U32.HI R3, RZ, R23, R20 ;  /* 0x00000017ff032219 */ /* 0x000fe40000011614 */
[----:B------:R-:W-:Y:S02]  /*5c90*/  SHF.R.U32.HI R20, RZ, R71, R38 ;  /* 0x00000047ff147219 */ /* 0x000fe40000011626 */
[----:B------:R-:W-:Y:S01]  /*5ca0*/  @P2 SHF.R.U32.HI R7, RZ, R23, R34 ;  /* 0x00000017ff072219 */ /* 0x000fe20000011622 */
[C---:B------:R-:W-:Y:S01]  /*5cb0*/  IMAD R2, R26.reuse, R3, RZ ;  /* 0x000000031a027224 */ /* 0x040fe200078e02ff */
[----:B------:R-:W-:Y:S02]  /*5cc0*/  SEL R5, R29, R20, !P0 ;  /* 0x000000141d057207 */ /* 0x000fe40004000000 */
[----:B------:R-:W-:Y:S01]  /*5cd0*/  SEL R3, R31, R36, !P3 ;  /* 0x000000241f037207 */ /* 0x000fe20005800000 */
[----:B------:R-:W-:Y:S01]  /*5ce0*/  IMAD R4, R26, R7, RZ ;  /* 0x000000071a047224 */ /* 0x000fe200078e02ff */
[C---:B------:R-:W-:Y:S01]  /*5cf0*/  ISETP.GE.AND P0, PT, R5.reuse, R2, PT ;  /* 0x000000020500720c */ /* 0x040fe20003f06270 */
[----:B------:R-:W-:Y:S03]  /*5d00*/  IMAD.HI.U32 R6, R5, R22, RZ ;  /* 0x0000001605067227 */ /* 0x000fe600078e00ff */
[----:B------:R-:W-:Y:S01]  /*5d10*/  ISETP.GE.OR P0, PT, R3, R4, P0 ;  /* 0x000000040300720c */ /* 0x000fe20000706670 */
[----:B------:R-:W-:Y:S01]  /*5d20*/  IMAD.MOV R4, RZ, RZ, -R3 ;  /* 0x000000ffff047224 */ /* 0x000fe200078e0a03 */
[-C--:B------:R-:W-:Y:S03]  /*5d30*/  SHF.R.U32.HI R6, RZ, R23.reuse, R6 ;  /* 0x00000017ff067219 */ /* 0x080fe60000011606 */
[----:B------:R-:W-:Y:S01]  /*5d40*/  IMAD R31, R28, R4, R31 ;  /* 0x000000041c1f7224 */ /* 0x000fe200078e021f */
[----:B------:R-:W-:Y:S05]  /*5d50*/  SEL R15, R5, R6, !P2 ;  /* 0x00000006050f7207 */ /* 0x000fea0005000000 */
[----:B------:R-:W-:Y:S02]  /*5d60*/  IMAD.MOV R6, RZ, RZ, -R15 ;  /* 0x000000ffff067224 */ /* 0x000fe400078e0a0f */
[C---:B------:R-:W-:Y:S04]  /*5d70*/  @!P0 IMAD.HI.U32 R2, R3.reuse, R22, RZ ;  /* 0x0000001603028227 */ /* 0x040fe800078e00ff */
[----:B------:R-:W-:Y:S01]  /*5d80*/  IMAD R6, R26, R6, R5 ;  /* 0x000000061a067224 */ /* 0x000fe200078e0205 */
[----:B------:R-:W-:Y:S04]  /*5d90*/  @!P0 SHF.R.U32.HI R2, RZ, R23, R2 ;  /* 0x00000017ff028219 */ /* 0x000fe80000011602 */
[----:B------:R-:W-:Y:S02]  /*5da0*/  @!P0 SEL R0, R3, R2, !P2 ;  /* 0x0000000203008207 */ /* 0x000fe40005000000 */
[----:B------:R-:W-:Y:S02]  /*5db0*/  IADD3 R2, PT, PT, -R5, RZ, RZ ;  /* 0x000000ff05027210 */ /* 0x000fe40007ffe1ff */
[----:B------:R-:W-:Y:S01]  /*5dc0*/  @!P0 IADD3 R8, PT, PT, R15, -R0, RZ ;  /* 0x800000000f088210 */ /* 0x000fe20007ffe0ff */
[----:B------:R-:W-:Y:S02]  /*5dd0*/  @!P0 IMAD R0, R7, R6, R0 ;  /* 0x0000000607008224 */ /* 0x000fe400078e0200 */
[----:B------:R-:W-:Y:S02]  /*5de0*/  IMAD R29, R24, R2, R29 ;  /* 0x00000002181d7224 */ /* 0x000fe400078e021d */
[----:B------:R-:W-:Y:S02]  /*5df0*/  @!P0 IMAD R5, R8, R26, R3 ;  /* 0x0000001a08058224 */ /* 0x000fe400078e0203 */
[----:B------:R-:W-:Y:S04]  /*5e00*/  @!P0 IMAD.MOV.U32 R3, RZ, RZ, R0 ;  /* 0x000000ffff038224 */ /* 0x000fe800078e0000 */
[----:B------:R-:W-:Y:S02]  /*5e10*/  IMAD R31, R3, R28, R31 ;  /* 0x0000001c031f7224 */ /* 0x000fe400078e021f */
[----:B------:R-:W-:Y:S07]  /*5e20*/  IMAD R29, R5, R24, R29 ;  /* 0x00000018051d7224 */ /* 0x000fee00078e021d */
.L_x_100:
[----:B------:R-:W-:Y:S01]  /*5e30*/  @!P1 IMAD.HI.U32 R0, R31, R12, RZ ;  /* 0x0000000c1f009227 */ /* 0x000fe200078e00ff */
[----:B-1----:R-:W-:Y:S01]  /*5e40*/  @!P1 ISETP.NE.AND P0, PT, R10, 0x1, PT ;  /* 0x000000010a00980c */ /* 0x002fe20003f05270 */
[----:B------:R-:W-:Y:S01]  /*5e50*/  ULOP3.LUT UP0, URZ, UR39, 0x90, URZ, 0xc0, !UPT ;  /* 0x0000009027ff7892 */ /* 0x000fe2000f80c0ff */
[----:B------:R-:W-:Y:S01]  /*5e60*/  @!P1 ISETP.NE.AND P2, PT, R9, 0x1, PT ;  /* 0x000000010900980c */ /* 0x000fe20003f45270 */
[----:B------:R-:W-:Y:S01]  /*5e70*/  @!P1 IMAD.HI.U32 R3, R29, R11, RZ ;  /* 0x0000000b1d039227 */ /* 0x000fe200078e00ff */
[----:B------:R-:W-:Y:S02]  /*5e80*/  @!P1 SHF.R.U32.HI R0, RZ, R13, R0 ;  /* 0x0000000dff009219 */ /* 0x000fe40000011600 */
[----:B------:R-:W-:Y:S01]  /*5e90*/  @P4 SHF.R.U32.HI R80, RZ, 0x10, R17 ;  /* 0x00000010ff504819 */ /* 0x000fe20000011611 */
[----:B------:R-:W-:Y:S01]  /*5ea0*/  VIADD R90, R90, 0x1 ;  /* 0x000000015a5a7836 */ /* 0x000fe20000000000 */
[----:B------:R-:W-:Y:S02]  /*5eb0*/  @!P1 SHF.R.U32.HI R2, RZ, R14, R3 ;  /* 0x0000000eff029219 */ /* 0x000fe40000011603 */
[----:B------:R-:W-:Y:S02]  /*5ec0*/  @!P1 SEL R3, R31, R0, !P2 ;  /* 0x000000001f039207 */ /* 0x000fe40005000000 */
[----:B------:R-:W-:Y:S05]  /*5ed0*/  @!P1 SEL R2, R29, R2, !P0 ;  /* 0x000000021d029207 */ /* 0x000fea0004000000 */
[----:B------:R-:W-:Y:S02]  /*5ee0*/  @!P1 IMAD.IADD R0, R2, 0x1, -R3 ;  /* 0x0000000102009824 */ /* 0x000fe400078e0a03 */
[----:B------:R-:W-:Y:S02]  /*5ef0*/  @!P1 IMAD.IADD R2, R3, 0x1, -R2 ;  /* 0x0000000103029824 */ /* 0x000fe400078e0a02 */
[----:B------:R-:W-:Y:S02]  /*5f00*/  @!P1 IMAD R31, R0, R9, R31 ;  /* 0x00000009001f9224 */ /* 0x000fe400078e021f */
[----:B------:R-:W-:Y:S01]  /*5f10*/  @!P1 IMAD R29, R2, R10, R29 ;  /* 0x0000000a021d9224 */ /* 0x000fe200078e021d */
[----:B------:R-:W-:Y:S06]  /*5f20*/  BRA.U !UP0, `(.L_x_101) ;  /* 0x00000001087c7547 */ /* 0x000fec000b800000 */
[----:B------:R-:W1:Y:S01]  /*5f30*/  LDCU.64 UR8, c[0x4][0x80] ;  /* 0x01001000ff0877ac */ /* 0x000e620008000a00 */
[----:B------:R-:W-:Y:S01]  /*5f40*/  MOV R2, 0x0 ;  /* 0x0000000000027802 */ /* 0x000fe20000000f00 */
[----:B------:R-:W-:Y:S02]  /*5f50*/  HFMA2 R12, -RZ, RZ, 0, 5.9604644775390625e-08 ;  /* 0x00000001ff0c7431 */ /* 0x000fe400000001ff */
[----:B------:R-:W-:Y:S01]  /*5f60*/  IMAD.MOV.U32 R8, RZ, RZ, 0x70 ;  /* 0x00000070ff087424 */ /* 0x000fe200078e00ff */
[----:B------:R2:W3:Y:S01]  /*5f70*/  LDC.64 R14, c[0x4][R2] ;  /* 0x01000000020e7b82 */ /* 0x0004e20000000a00 */
[----:B------:R-:W4:Y:S01]  /*5f80*/  LDCU.64 UR6, c[0x4][0x88] ;  /* 0x01001100ff0677ac */ /* 0x000f220008000a00 */
[----:B------:R-:W-:Y:S01]  /*5f90*/  IMAD.MOV.U32 R13, RZ, RZ, RZ ;  /* 0x000000ffff0d7224 */ /* 0x000fe200078e00ff */
[----:B------:R-:W2:Y:S01]  /*5fa0*/  LDCU.64 UR4, c[0x4][0x8] ;  /* 0x01000100ff0477ac */ /* 0x000ea20008000a00 */
[----:B-1----:R-:W-:Y:S01]  /*5fb0*/  MOV R5, UR9 ;  /* 0x0000000900057c02 */ /* 0x002fe20008000f00 */
[----:B------:R-:W-:Y:S01]  /*5fc0*/  IMAD.U32 R4, RZ, RZ, UR8 ;  /* 0x00000008ff047e24 */ /* 0x000fe2000f8e00ff */
[----:B----4-:R-:W-:Y:S01]  /*5fd0*/  MOV R7, UR7 ;  /* 0x0000000700077c02 */ /* 0x010fe20008000f00 */
[----:B------:R-:W-:Y:S01]  /*5fe0*/  IMAD.U32 R6, RZ, RZ, UR6 ;  /* 0x00000006ff067e24 */ /* 0x000fe2000f8e00ff */
[----:B--2---:R-:W-:Y:S01]  /*5ff0*/  MOV R11, UR5 ;  /* 0x00000005000b7c02 */ /* 0x004fe20008000f00 */
[----:B------:R-:W-:Y:S02]  /*6000*/  IMAD.U32 R10, RZ, RZ, UR4 ;  /* 0x00000004ff0a7e24 */ /* 0x000fe4000f8e00ff */
[----:B------:R-:W-:Y:S07]  /*6010*/  LEPC R20, `(.L_x_102) ;  /* 0x000000001014794e */ /* 0x000fee0000000000 */
[----:B---3-5:R-:W-:Y:S05]  /*6020*/  CALL.ABS.NOINC R14 ;  /* 0x000000000e007343 */ /* 0x028fea0003c00000 */
.L_x_102:
[----:B------:R-:W1:Y:S01]  /*6030*/  LDCU.64 UR8, c[0x4][0x80] ;  /* 0x01001000ff0877ac */ /* 0x000e620008000a00 */
[----:B------:R-:W2:Y:S01]  /*6040*/  LDC.64 R2, c[0x4][R2] ;  /* 0x0100000002027b82 */ /* 0x000ea20000000a00 */
[----:B------:R-:W-:Y:S02]  /*6050*/  HFMA2 R12, -RZ, RZ, 0, 5.9604644775390625e-08 ;  /* 0x00000001ff0c7431 */ /* 0x000fe400000001ff */
[----:B------:R-:W-:Y:S02]  /*6060*/  IMAD.MOV.U32 R8, RZ, RZ, 0x70 ;  /* 0x00000070ff087424 */ /* 0x000fe400078e00ff */
[----:B------:R-:W-:Y:S01]  /*6070*/  IMAD.MOV.U32 R13, RZ, RZ, RZ ;  /* 0x000000ffff0d7224 */ /* 0x000fe200078e00ff */
[----:B------:R-:W3:Y:S01]  /*6080*/  LDCU.64 UR6, c[0x4][0x88] ;  /* 0x01001100ff0677ac */ /* 0x000ee20008000a00 */
[----:B------:R-:W4:Y:S01]  /*6090*/  LDCU.64 UR4, c[0x4][0x8] ;  /* 0x01000100ff0477ac */ /* 0x000f220008000a00 */
[----:B-1----:R-:W-:Y:S02]  /*60a0*/  MOV R4, UR8 ;  /* 0x0000000800047c02 */ /* 0x002fe40008000f00 */
[----:B------:R-:W-:Y:S02]  /*60b0*/  MOV R5, UR9 ;  /* 0x0000000900057c02 */ /* 0x000fe40008000f00 */
[----:B---3--:R-:W-:Y:S01]  /*60c0*/  MOV R7, UR7 ;  /* 0x0000000700077c02 */ /* 0x008fe20008000f00 */
[----:B------:R-:W-:Y:S01]  /*60d0*/  IMAD.U32 R6, RZ, RZ, UR6 ;  /* 0x00000006ff067e24 */ /* 0x000fe2000f8e00ff */
[----:B----4-:R-:W-:Y:S01]  /*60e0*/  MOV R11, UR5 ;  /* 0x00000005000b7c02 */ /* 0x010fe20008000f00 */
[----:B------:R-:W-:Y:S02]  /*60f0*/  IMAD.U32 R10, RZ, RZ, UR4 ;  /* 0x00000004ff0a7e24 */ /* 0x000fe4000f8e00ff */
[----:B------:R-:W-:Y:S07]  /*6100*/  LEPC R20, `(.L_x_101) ;  /* 0x000000001014794e */ /* 0x000fee0000000000 */
[----:B--2---:R-:W-:Y:S05]  /*6110*/  CALL.ABS.NOINC R2 ;  /* 0x0000000002007343 */ /* 0x004fea0003c00000 */
.L_x_101:
[----:B------:R-:W-:Y:S01]  /*6120*/  ISETP.NE.U32.AND P1, PT, R58, RZ, PT ;  /* 0x000000ff3a00720c */ /* 0x000fe20003f25070 */
[----:B------:R-:W-:Y:S01]  /*6130*/  UISETP.NE.AND UP1, UPT, UR38, URZ, UPT ;  /* 0x000000ff2600728c */ /* 0x000fe2000bf25270 */
[----:B------:R-:W-:Y:S02]  /*6140*/  ISETP.NE.U32.AND P4, PT, R54, RZ, PT ;  /* 0x000000ff3600720c */ /* 0x000fe40003f85070 */
[----:B------:R-:W-:Y:S02]  /*6150*/  ISETP.NE.AND.EX P1, PT, R59, RZ, PT, P1 ;  /* 0x000000ff3b00720c */ /* 0x000fe40003f25310 */
[----:B------:R-:W-:Y:S02]  /*6160*/  PLOP3.LUT P2, PT, PT, PT, PT, 0x8, 0x80 ;  /* 0x000000000080781c */ /* 0x000fe40003f4e170 */
[----:B------:R-:W-:Y:S02]  /*6170*/  PLOP3.LUT P0, PT, PT, PT, UP1, 0x80, 0x8 ;  /* 0x000000000008781c */ /* 0x000fe40003f0f018 */
[----:B------:R-:W-:Y:S02]  /*6180*/  ISETP.NE.AND.EX P4, PT, R55, RZ, PT, P4 ;  /* 0x000000ff3700720c */ /* 0x000fe40003f85340 */
[----:B------:R-:W1:Y:S09]  /*6190*/  @UP1 LDCU.64 UR4, c[0x0][0x888] ;  /* 0x00011100ff0417ac */ /* 0x000e720008000a00 */
[----:B------:R-:W-:Y:S01]  /*61a0*/  @P0 PLOP3.LUT P2, PT, P1, PT, PT, 0x80, 0x8 ;  /* 0x000000000008081c */ /* 0x000fe20000f4f070 */
[----:B-1----:R-:W-:Y:S04]  /*61b0*/  @UP1 UISETP.NE.U32.AND UP0, UPT, UR4, URZ, UPT ;  /* 0x000000ff0400128c */ /* 0x002fe8000bf05070 */
[----:B------:R-:W-:Y:S04]  /*61c0*/  @UP1 UISETP.NE.AND.EX UP0, UPT, UR5, URZ, UPT, UP0 ;  /* 0x000000ff0500128c */ /* 0x000fe8000bf05300 */
[----:B------:R-:W-:Y:S01]  /*61d0*/  @UP1 USEL UR4, URZ, 0xffffffff, UP0 ;  /* 0xffffffffff041887 */ /* 0x000fe20008000000 */
[----:B------:R-:W-:Y:S11]  /*61e0*/  @!P1 BRA `(.L_x_103) ;  /* 0x00000000002c9947 */ /* 0x000ff60003800000 */
[----:B------:R-:W-:Y:S01]  /*61f0*/  ISETP.NE.U32.AND P3, PT, R56, RZ, PT ;  /* 0x000000ff3800720c */ /* 0x000fe20003f65070 */
[----:B------:R-:W-:Y:S03]  /*6200*/  IMAD.MOV.U32 R70, RZ, RZ, 0x1 ;  /* 0x00000001ff467424 */ /* 0x000fe600078e00ff */
[----:B------:R-:W-:Y:S11]  /*6210*/  ISETP.NE.AND.EX P3, PT, R57, RZ, PT, P3 ;  /* 0x000000ff3900720c */ /* 0x000ff60003f65330 */
[----:B------:R-:W-:Y:S02]  /*6220*/  @!UPT UIADD3 URZ, UPT, UPT, URZ, URZ, URZ ;  /* 0x000000fffffff290 */ /* 0x000fe4000fffe0ff */
[----:B------:R-:W1:Y:S01]  /*6230*/  @P3 LDC.64 R2, c[0x0][0x888] ;  /* 0x00022200ff023b82 */ /* 0x000e620000000a00 */
[----:B------:R-:W-:Y:S04]  /*6240*/  @P3 IMAD R0, R58, UR60, RZ ;  /* 0x0000003c3a003c24 */ /* 0x000fe8000f8e02ff */
[----:B-1----:R-:W-:Y:S04]  /*6250*/  @P3 IMAD.WIDE R2, R0, 0x4, R2 ;  /* 0x0000000400023825 */ /* 0x002fe800078e0202 */
[----:B------:R-:W-:Y:S01]  /*6260*/  HFMA2 R0, -RZ, RZ, 0, 5.9604644775390625e-08 ;  /* 0x00000001ff007431 */ /* 0x000fe200000001ff */
[----:B-----5:R1:W5:Y:S04]  /*6270*/  @P3 LDG.E R35, desc[UR44][R2.64] ;  /* 0x0000002c02233981 */ /* 0x020368000c1e1900 */
[----:B------:R-:W-:Y:S01]  /*6280*/  @!P3 PRMT R70, R0, 0x7610, R70 ;  /* 0x000076100046b816 */ /* 0x000fe20000000046 */
[----:B-1----:R-:W2:Y:S06]  /*6290*/  @!P3 LDC R35, c[0x0][0x880] ;  /* 0x00022000ff23bb82 */ /* 0x002eac0000000800 */
.L_x_103:
[----:B------:R-:W-:Y:S05]  /*62a0*/  @!P4 BRA `(.L_x_104) ;  /* 0x000000000020c947 */ /* 0x000fea0003800000 */
[----:B------:R-:W-:Y:S04]  /*62b0*/  ISETP.NE.U32.AND P3, PT, R52, RZ, PT ;  /* 0x000000ff3400720c */ /* 0x000fe80003f65070 */
[----:B------:R-:W-:Y:S11]  /*62c0*/  ISETP.NE.AND.EX P3, PT, R53, RZ, PT, P3 ;  /* 0x000000ff3500720c */ /* 0x000ff60003f65330 */
[----:B------:R-:W-:Y:S02]  /*62d0*/  @!UPT UIADD3 URZ, UPT, UPT, URZ, URZ, URZ ;  /* 0x000000fffffff290 */ /* 0x000fe4000fffe0ff */
[----:B------:R-:W1:Y:S01]  /*62e0*/  @P3 LDC.64 R2, c[0x0][0x8a8] ;  /* 0x00022a00ff023b82 */ /* 0x000e620000000a00 */
[----:B------:R-:W-:Y:S04]  /*62f0*/  @P3 IMAD R0, R54, UR60, RZ ;  /* 0x0000003c36003c24 */ /* 0x000fe8000f8e02ff */
[----:B-1----:R-:W-:Y:S05]  /*6300*/  @P3 IMAD.WIDE R2, R0, 0x4, R2 ;  /* 0x0000000400023825 */ /* 0x002fea00078e0202 */
[----:B-----5:R1:W5:Y:S02]  /*6310*/  @P3 LDG.E R32, desc[UR44][R2.64] ;  /* 0x0000002c02203981 */ /* 0x020364000c1e1900 */
[----:B-1----:R-:W3:Y:S02]  /*6320*/  @!P3 LDC R32, c[0x0][0x8a0] ;  /* 0x00022800ff20bb82 */ /* 0x002ee40000000800 */
.L_x_104:
[----:B--2--5:R-:W-:Y:S01]  /*6330*/  @P0 FSETP.NEU.AND P4, PT, R35, RZ, PT ;  /* 0x000000ff2300020b */ /* 0x024fe20003f8d000 */
[----:B------:R-:W-:Y:S01]  /*6340*/  IMAD.U32 R0, RZ, RZ, UR4 ;  /* 0x00000004ff007e24 */ /* 0x000fe2000f8e00ff */
[----:B------:R-:W-:Y:S01]  /*6350*/  @P0 LOP3.LUT P3, RZ, R70, 0xff, RZ, 0xc0, !PT ;  /* 0x000000ff46ff0812 */ /* 0x000fe2000786c0ff */
[C---:B------:R-:W-:Y:S01]  /*6360*/  IMAD.SHL.U32 R91, R82.reuse, 0x1000, RZ ;  /* 0x00001000525b7824 */ /* 0x040fe200078e00ff */
[----:B------:R-:W-:Y:S01]  /*6370*/  @P0 SEL R7, RZ, 0xffffffff, P4 ;  /* 0xffffffffff070807 */ /* 0x000fe20002000000 */
[----:B------:R-:W-:Y:S01]  /*6380*/  BSSY B1, `(.L_x_105) ;  /* 0x0000033000017945 */ /* 0x000fe20003800000 */
[----:B------:R-:W-:Y:S01]  /*6390*/  LEA R3, R82, UR36, 0x3 ;  /* 0x0000002452037c11 */ /* 0x000fe2000f8e18ff */
[----:B------:R-:W-:Y:S01]  /*63a0*/  IMAD R16, R30, 0x10, R33 ;  /* 0x000000101e107824 */ /* 0x000fe200078e0221 */
[----:B------:R-:W-:Y:S02]  /*63b0*/  @P2 SEL R7, R0, R7, !P3 ;  /* 0x0000000700072207 */ /* 0x000fe40005800000 */
[----:B------:R-:W-:Y:S02]  /*63c0*/  CS2R R50, SRZ ;  /* 0x0000000000327805 */ /* 0x000fe4000001ff00 */
[----:B------:R-:W-:Y:S02]  /*63d0*/  LOP3.LUT R0, R85, 0x1, RZ, 0x3c, !PT ;  /* 0x0000000155007812 */ /* 0x000fe400078e3cff */
[----:B------:R-:W-:Y:S02]  /*63e0*/  CS2R R48, SRZ ;  /* 0x0000000000307805 */ /* 0x000fe4000001ff00 */
[----:B------:R-:W-:Y:S02]  /*63f0*/  @P0 LOP3.LUT R7, R7, 0x1, RZ, 0xc0, !PT ;  /* 0x0000000107070812 */ /* 0x000fe400078ec0ff */
[----:B------:R-:W-:Y:S02]  /*6400*/  CS2R R42, SRZ ;  /* 0x00000000002a7805 */ /* 0x000fe4000001ff00 */
[----:B------:R-:W-:Y:S02]  /*6410*/  LEA R76, R30, UR36, 0x3 ;  /* 0x000000241e4c7c11 */ /* 0x000fe4000f8e18ff */
[----:B------:R-:W-:Y:S02]  /*6420*/  CS2R R40, SRZ ;  /* 0x0000000000287805 */ /* 0x000fe4000001ff00 */
[----:B------:R-:W-:Y:S02]  /*6430*/  ISETP.NE.U32.OR P5, PT, R7, 0x1, !P0 ;  /* 0x000000010700780c */ /* 0x000fe400047a5470 */
[----:B------:R-:W-:Y:S02]  /*6440*/  SHF.L.U32 R5, R84, 0x1f, RZ ;  /* 0x0000001f54057819 */ /* 0x000fe400000006ff */
[----:B------:R-:W-:Y:S02]  /*6450*/  IADD3 R89, PT, PT, R91, UR36, R86 ;  /* 0x000000245b597c10 */ /* 0x000fe4000fffe056 */
[----:B------:R-:W-:Y:S02]  /*6460*/  PLOP3.LUT P3, PT, PT, PT, PT, 0x8, 0x80 ;  /* 0x000000000080781c */ /* 0x000fe40003f6e170 */
[----:B------:R-:W-:Y:S01]  /*6470*/  P2R R92, PR, RZ, 0x20 ;  /* 0x00000020ff5c7803 */ /* 0x000fe20000000000 */
[----:B------:R-:W-:Y:S04]  /*6480*/  VIADD R64, R89, 0x200 ;  /* 0x0000020059407836 */ /* 0x000fe80000000000 */
[----:B------:R-:W-:Y:S04]  /*6490*/  @P5 SHF.L.U32 R2, R0, 0x1f, RZ ;  /* 0x0000001f00025819 */ /* 0x000fe800000006ff */
[----:B------:R-:W1:Y:S01]  /*64a0*/  @P5 SYNCS.PHASECHK.TRANS64.TRYWAIT P0, [R3+URZ+0x30], R2 ;  /* 0x00003002030055a7 */ /* 0x000e6200080011ff */
[----:B------:R2:W4:Y:S01]  /*64b0*/  SYNCS.PHASECHK.TRANS64.TRYWAIT P2, [R76+URZ+0x80], R5 ;  /* 0x000080054c0075a7 */ /* 0x00052200080411ff */
[----:B-1----:R-:W-:Y:S01]  /*64c0*/  @P5 PLOP3.LUT P3, PT, P0, PT, PT, 0x8, 0x80 ;  /* 0x000000000080581c */ /* 0x002fe2000076e170 */
[----:B------:R-:W-:Y:S01]  /*64d0*/  @!UPT UIADD3 URZ, UPT, UPT, URZ, URZ, URZ ;  /* 0x000000fffffff290 */ /* 0x000fe2000fffe0ff */
[----:B--2-4-:R-:W-:Y:S11]  /*64e0*/  @!P5 BRA `(.L_x_106) ;  /* 0x000000000070d947 */ /* 0x014ff60003800000 */
[----:B------:R-:W-:Y:S01]  /*64f0*/  FSETP.NEU.AND P0, PT, R35, RZ, PT ;  /* 0x000000ff2300720b */ /* 0x000fe20003f0d000 */
[----:B------:R-:W-:Y:S01]  /*6500*/  BSSY B0, `(.L_x_107) ;  /* 0x0000018000007945 */ /* 0x000fe20003800000 */
[----:B------:R-:W-:Y:S02]  /*6510*/  ISETP.NE.AND P5, PT, R75, RZ, PT ;  /* 0x000000ff4b00720c */ /* 0x000fe40003fa5270 */
[----:B------:R-:W-:Y:S02]  /*6520*/  CS2R R42, SRZ ;  /* 0x00000000002a7805 */ /* 0x000fe4000001ff00 */
[----:B------:R-:W-:Y:S02]  /*6530*/  SEL R2, RZ, 0xffffffff, P0 ;  /* 0xffffffffff027807 */ /* 0x000fe40000000000 */
[----:B------:R-:W-:Y:S02]  /*6540*/  CS2R R40, SRZ ;  /* 0x0000000000287805 */ /* 0x000fe4000001ff00 */
[----:B------:R-:W-:Y:S01]  /*6550*/  ISETP.NE.U32.AND P0, PT, RZ, UR40, PT ;  /* 0x00000028ff007c0c */ /* 0x000fe2000bf05070 */
[----:B------:R-:W-:Y:S01]  /*6560*/  IMAD.MOV.U32 R51, RZ, RZ, RZ ;  /* 0x000000ffff337224 */ /* 0x000fe200078e00ff */
[----:B------:R-:W-:Y:S02]  /*6570*/  CS2R R48, SRZ ;  /* 0x0000000000307805 */ /* 0x000fe4000001ff00 */
[----:B------:R-:W-:Y:S04]  /*6580*/  ISETP.NE.AND.EX P0, PT, RZ, UR41, PT, P0 ;  /* 0x00000029ff007c0c */ /* 0x000fe8000bf05300 */
[----:B------:R-:W-:Y:S02]  /*6590*/  SEL R7, RZ, 0xffffffff, P0 ;  /* 0xffffffffff077807 */ /* 0x000fe40000000000 */
[----:B------:R-:W-:Y:S04]  /*65a0*/  LOP3.LUT P0, RZ, R70, 0xff, RZ, 0xc0, !PT ;  /* 0x000000ff46ff7812 */ /* 0x000fe8000780c0ff */
[----:B------:R-:W-:Y:S02]  /*65b0*/  @P1 SEL R2, R7, R2, !P0 ;  /* 0x0000000207021207 */ /* 0x000fe40004000000 */
[----:B------:R-:W-:Y:S02]  /*65c0*/  PLOP3.LUT P0, PT, PT, PT, PT, 0x8, 0x80 ;  /* 0x000000000080781c */ /* 0x000fe40003f0e170 */
[----:B------:R-:W-:Y:S04]  /*65d0*/  LOP3.LUT R2, R2, 0x1, RZ, 0xc0, !PT ;  /* 0x0000000102027812 */ /* 0x000fe800078ec0ff */
[----:B------:R-:W-:Y:S11]  /*65e0*/  ISETP.NE.U32.AND P1, PT, R2, 0x1, PT ;  /* 0x000000010200780c */ /* 0x000ff60003f25070 */
[----:B------:R-:W-:Y:S02]  /*65f0*/  @!UPT UIADD3 URZ, UPT, UPT, URZ, URZ, URZ ;  /* 0x000000fffffff290 */ /* 0x000fe4000fffe0ff */
[----:B------:R-:W-:Y:S01]  /*6600*/  @P1 VIADD R2, R89, 0x210 ;  /* 0x0000021059021836 */ /* 0x000fe20000000000 */
[----:B------:R-:W-:Y:S11]  /*6610*/  @P1 PLOP3.LUT P0, PT, P5, PT, PT, 0x80, 0x8 ;  /* 0x000000000008181c */ /* 0x000ff60002f0f070 */
[----:B------:R-:W-:Y:S02]  /*6620*/  @!UPT UIADD3 URZ, UPT, UPT, URZ, URZ, URZ ;  /* 0x000000fffffff290 */ /* 0x000fe4000fffe0ff */
[----:B------:R-:W-:Y:S01]  /*6630*/  @P0 VIADD R2, R64, 0xfffffff0 ;  /* 0xfffffff040020836 */ /* 0x000fe20000000000 */
[----:B------:R-:W-:Y:S06]  /*6640*/  @!P3 BRA `(.L_x_108) ;  /* 0x00000000000cb947 */ /* 0x000fec0003800000 */
[----:B------:R-:W-:Y:S04]  /*6650*/  SHF.L.U32 R0, R0, 0x1f, RZ ;  /* 0x0000001f00007819 */ /* 0x000fe800000006ff */
[----:B------:R-:W1:Y:S02]  /*6660*/  SYNCS.PHASECHK.TRANS64.TRYWAIT P0, [R3+URZ+0x30], R0 ;  /* 0x00003000030075a7 */ /* 0x000e6400080011ff */
[----:B-1----:R-:W-:Y:S05]  /*6670*/  @!P0 BRA `(.L_x_109) ;  /* 0x0000001400088947 */ /* 0x002fea0003800000 */
.L_x_108:
[----:B------:R-:W-:Y:S05]  /*6680*/  BSYNC B0 ;  /* 0x0000000000007941 */ /* 0x000fea0003800000 */
.L_x_107:
[----:B------:R2:W4:Y:S04]  /*6690*/  @P1 LDS.128 R40, [R89+0x200] ;  /* 0x0002000059281984 */ /* 0x0005280000000c00 */
[----:B------:R2:W1:Y:S02]  /*66a0*/  @P1 LDS.128 R48, [R2] ;  /* 0x0000000002301984 */ /* 0x0004640000000c00 */
.L_x_106:
[----:B------:R-:W-:Y:S05]  /*66b0*/  BSYNC B1 ;  /* 0x0000000000017941 */ /* 0x000fea0003800000 */
.L_x_105:
[----:B-1----:R-:W-:Y:S04]  /*66c0*/  SHF.R.U32.HI R3, RZ, 0x15, R16 ;  /* 0x00000015ff037819 */ /* 0x002fe80000011610 */
[----:B------:R-:W-:Y:S01]  /*66d0*/  LOP3.LUT P0, RZ, R3, 0x3, R74, 0x48, !PT ;  /* 0x0000000303ff7812 */ /* 0x000fe2000780484a */
[----:B------:R-:W-:Y:S01]  /*66e0*/  @!UPT UIADD3 URZ, UPT, UPT, URZ, URZ, URZ ;  /* 0x000000fffffff290 */ /* 0x000fe2000fffe0ff */
[----:B------:R-:W-:Y:S11]  /*66f0*/  @P2 BRA `(.L_x_110) ;  /* 0x0000000000082947 */ /* 0x000ff60003800000 */
[----:B------:R-:W1:Y:S02]  /*6700*/  SYNCS.PHASECHK.TRANS64.TRYWAIT P1, [R76+URZ+0x80], R5 ;  /* 0x000080054c0075a7 */ /* 0x000e6400080211ff */
[----:B-1----:R-:W-:Y:S05]  /*6710*/  @!P1 BRA `(.L_x_111) ;  /* 0x0000001000f49947 */ /* 0x002fea0003800000 */
.L_x_110:
[----:B------:R-:W-:Y:S05]  /*6720*/  @!P0 BRA `(.L_x_112) ;  /* 0x0000000000408947 */ /* 0x000fea0003800000 */
[----:B------:R-:W1:Y:S01]  /*6730*/  LDCU.64 UR8, c[0x4][0x70] ;  /* 0x01000e00ff0877ac */ /* 0x000e620008000a00 */
[----:B------:R-:W-:Y:S01]  /*6740*/  MOV R3, 0x0 ;  /* 0x0000000000037802 */ /* 0x000fe20000000f00 */
[----:B------:R-:W-:Y:S02]  /*6750*/  HFMA2 R12, -RZ, RZ, 0, 5.9604644775390625e-08 ;  /* 0x00000001ff0c7431 */ /* 0x000fe400000001ff */
[----:B------:R-:W-:Y:S02]  /*6760*/  IMAD.MOV.U32 R8, RZ, RZ, 0x192 ;  /* 0x00000192ff087424 */ /* 0x000fe400078e00ff */
[----:B------:R-:W-:Y:S01]  /*6770*/  IMAD.MOV.U32 R13, RZ, RZ, RZ ;  /* 0x000000ffff0d7224 */ /* 0x000fe200078e00ff */
[----:B------:R-:W5:Y:S01]  /*6780*/  LDCU.64 UR6, c[0x4][0x78] ;  /* 0x01000f00ff0677ac */ /* 0x000f620008000a00 */
[----:B--2---:R-:W2:Y:S01]  /*6790*/  LDC.64 R2, c[0x4][R3] ;  /* 0x0100000003027b82 */ /* 0x004ea20000000a00 */
[----:B------:R-:W3:Y:S01]  /*67a0*/  LDCU.64 UR4, c[0x4][0x10] ;  /* 0x01000200ff0477ac */ /* 0x000ee20008000a00 */
[----:B-1----:R-:W-:Y:S01]  /*67b0*/  MOV R5, UR9 ;  /* 0x0000000900057c02 */ /* 0x002fe20008000f00 */
[----:B------:R-:W-:Y:S01]  /*67c0*/  IMAD.U32 R4, RZ, RZ, UR8 ;  /* 0x00000008ff047e24 */ /* 0x000fe2000f8e00ff */
[----:B-----5:R-:W-:Y:S01]  /*67d0*/  MOV R7, UR7 ;  /* 0x0000000700077c02 */ /* 0x020fe20008000f00 */
[----:B------:R-:W-:Y:S01]  /*67e0*/  IMAD.U32 R6, RZ, RZ, UR6 ;  /* 0x00000006ff067e24 */ /* 0x000fe2000f8e00ff */
[----:B---3--:R-:W-:Y:S01]  /*67f0*/  MOV R11, UR5 ;  /* 0x00000005000b7c02 */ /* 0x008fe20008000f00 */
[----:B------:R-:W-:Y:S02]  /*6800*/  IMAD.U32 R10, RZ, RZ, UR4 ;  /* 0x00000004ff0a7e24 */ /* 0x000fe4000f8e00ff */
[----:B------:R-:W-:Y:S07]  /*6810*/  LEPC R20, `(.L_x_112) ;  /* 0x000000001014794e */ /* 0x000fee0000000000 */
[----:B--2-4-:R-:W-:Y:S05]  /*6820*/  CALL.ABS.NOINC R2 ;  /* 0x0000000002007343 */ /* 0x014fea0003c00000 */
.L_x_112:
[----:B------:R-:W-:Y:S01]  /*6830*/  ISETP.NE.AND P0, PT, R87, RZ, PT ;  /* 0x000000ff5700720c */ /* 0x000fe20003f05270 */
[----:B------:R-:W-:Y:S05]  /*6840*/  WARPSYNC.ALL ;  /* 0x0000000000007948 */ /* 0x000fea0003800000 */
[----:B------:R-:W-:Y:S01]  /*6850*/  R2UR UR4, R16 ;  /* 0x00000000100472ca */ /* 0x000fe200000e0000 */
[--C-:B----4-:R-:W-:Y:S01]  /*6860*/  HADD2.F32 R20, -RZ, R40.reuse.H0_H0 ;  /* 0x20000028ff147230 */ /* 0x110fe20000004100 */
[----:B------:R-:W-:Y:S01]  /*6870*/  ISETP.NE.AND P6, PT, R75, RZ, PT ;  /* 0x000000ff4b00720c */ /* 0x000fe20003fc5270 */
[----:B------:R-:W-:Y:S01]  /*6880*/  HADD2.F32 R34, -RZ, R40.H1_H1 ;  /* 0x30000028ff227230 */ /* 0x000fe20000004100 */
[----:B------:R-:W-:Y:S01]  /*6890*/  IADD3 R79, PT, PT, R76, 0xa0, RZ ;  /* 0x000000a04c4f7810 */ /* 0x000fe20007ffe0ff */
[--C-:B------:R-:W-:Y:S01]  /*68a0*/  HADD2.F32 R21, -RZ, R41.reuse.H0_H0 ;  /* 0x20000029ff157230 */ /* 0x100fe20000004100 */
[----:B------:R-:W-:Y:S01]  /*68b0*/  IADD3 R93, PT, PT, R89, 0x210, RZ ;  /* 0x00000210595d7810 */ /* 0x000fe20007ffe0ff */
[----:B------:R-:W-:Y:S01]  /*68c0*/  HADD2.F32 R36, -RZ, R41.H1_H1 ;  /* 0x30000029ff247230 */ /* 0x000fe20000004100 */
[----:B------:R-:W-:Y:S01]  /*68d0*/  BSSY.RECONVERGENT B0, `(.L_x_113) ;  /* 0x000004f000007945 */ /* 0x000fe20003800200 */
[--C-:B------:R-:W-:Y:S02]  /*68e0*/  HADD2.F32 R37, -RZ, R42.reuse.H0_H0 ;  /* 0x2000002aff257230 */ /* 0x100fe40000004100 */
[----:B------:R-:W-:Y:S02]  /*68f0*/  HADD2.F32 R38, -RZ, R42.H1_H1 ;  /* 0x3000002aff267230 */ /* 0x000fe40000004100 */
[----:B------:R-:W3:Y:S01]  /*6900*/  LDTM.x16 R4, tmem[UR4] ;  /* 0x00000004000479ee */ /* 0x000ee20008240000 */
[----:B------:R-:W-:Y:S01]  /*6910*/  NOP ;  /* 0x0000000000007918 */ /* 0x000fe20000000000 */
[----:B------:R-:W-:Y:S01]  /*6920*/  @P6 IADD3 R93, PT, PT, R64, -0x10, RZ ;  /* 0xfffffff0405d6810 */ /* 0x000fe20007ffe0ff */
[--C-:B------:R-:W-:Y:S02]  /*6930*/  HADD2.F32 R39, -RZ, R43.reuse.H0_H0 ;  /* 0x2000002bff277230 */ /* 0x100fe40000004100 */
[----:B------:R-:W-:Y:S02]  /*6940*/  HADD2.F32 R40, -RZ, R43.H1_H1 ;  /* 0x3000002bff287230 */ /* 0x000fe40000004100 */
        /* <DEDUP_REMOVED lines=8> */
[C---:B---3--:R-:W-:Y:S01]  /*69d0*/  FMUL R4, R32.reuse, R4 ;  /* 0x0000000420047220 */ /* 0x048fe20000400000 */
[C---:B------:R-:W-:Y:S01]  /*69e0*/  FMUL R5, R32.reuse, R5 ;  /* 0x0000000520057220 */ /* 0x040fe20000400000 */
[C---:B------:R-:W-:Y:S01]  /*69f0*/  FMUL R6, R32.reuse, R6 ;  /* 0x0000000620067220 */ /* 0x040fe20000400000 */
[C---:B------:R-:W-:Y:S01]  /*6a00*/  FMUL R7, R32.reuse, R7 ;  /* 0x0000000720077220 */ /* 0x040fe20000400000 */
[C---:B------:R-:W-:Y:S01]  /*6a10*/  FFMA R4, R35.reuse, R20, R4 ;  /* 0x0000001423047223 */ /* 0x040fe20000000004 */
        /* <DEDUP_REMOVED lines=10> */
[C---:B--2---:R-:W-:Y:S01]  /*6ac0*/  FMUL R2, R32.reuse, R13 ;  /* 0x0000000d20027220 */ /* 0x044fe20000400000 */
[C---:B------:R-:W-:Y:S01]  /*6ad0*/  FFMA R10, R35.reuse, R39, R10 ;  /* 0x00000027230a7223 */ /* 0x040fe2000000000a */
[C---:B------:R-:W-:Y:S01]  /*6ae0*/  FMUL R3, R32.reuse, R14 ;  /* 0x0000000e20037220 */ /* 0x040fe20000400000 */
[C---:B------:R-:W-:Y:S01]  /*6af0*/  FFMA R11, R35.reuse, R40, R11 ;  /* 0x00000028230b7223 */ /* 0x040fe2000000000b */
[C---:B------:R-:W-:Y:S01]  /*6b00*/  FMUL R15, R32.reuse, R15 ;  /* 0x0000000f200f7220 */ /* 0x040fe20000400000 */
[C---:B------:R-:W-:Y:S01]  /*6b10*/  FFMA R0, R35.reuse, R41, R0 ;  /* 0x0000002923007223 */ /* 0x040fe20000000000 */
[C---:B------:R-:W-:Y:S01]  /*6b20*/  FMUL R12, R32.reuse, R16 ;  /* 0x00000010200c7220 */ /* 0x040fe20000400000 */
[C---:B------:R-:W-:Y:S01]  /*6b30*/  FMUL R13, R32.reuse, R17 ;  /* 0x00000011200d7220 */ /* 0x040fe20000400000 */
[C---:B------:R-:W-:Y:S01]  /*6b40*/  FFMA R2, R35.reuse, R43, R2 ;  /* 0x0000002b23027223 */ /* 0x040fe20000000002 */
[C---:B------:R-:W-:Y:S01]  /*6b50*/  FFMA R3, R35.reuse, R42, R3 ;  /* 0x0000002a23037223 */ /* 0x040fe20000000003 */
[C---:B------:R-:W-:Y:S01]  /*6b60*/  FMUL R14, R32.reuse, R18 ;  /* 0x00000012200e7220 */ /* 0x040fe20000400000 */
[----:B------:R-:W-:Y:S01]  /*6b70*/  FFMA R15, R35, R44, R15 ;  /* 0x0000002c230f7223 */ /* 0x000fe2000000000f */
[----:B------:R-:W-:Y:S01]  /*6b80*/  FMUL R19, R32, R19 ;  /* 0x0000001320137220 */ /* 0x000fe20000400000 */
[----:B------:R-:W-:Y:S01]  /*6b90*/  F2FP.F16.F32.PACK_AB R64, R5, R4 ;  /* 0x000000040540723e */ /* 0x000fe200000000ff */
[----:B------:R-:W-:Y:S01]  /*6ba0*/  FFMA R12, R35, R45, R12 ;  /* 0x0000002d230c7223 */ /* 0x000fe2000000000c */
[----:B------:R-:W-:Y:S01]  /*6bb0*/  F2FP.F16.F32.PACK_AB R65, R7, R6 ;  /* 0x000000060741723e */ /* 0x000fe200000000ff */
[----:B------:R-:W-:Y:S01]  /*6bc0*/  FFMA R13, R35, R46, R13 ;  /* 0x0000002e230d7223 */ /* 0x000fe2000000000d */
[----:B------:R-:W-:Y:S01]  /*6bd0*/  F2FP.F16.F32.PACK_AB R66, R9, R8 ;  /* 0x000000080942723e */ /* 0x000fe200000000ff */
[----:B------:R-:W-:Y:S01]  /*6be0*/  FFMA R14, R35, R47, R14 ;  /* 0x0000002f230e7223 */ /* 0x000fe2000000000e */
[----:B------:R-:W-:Y:S01]  /*6bf0*/  F2FP.F16.F32.PACK_AB R67, R11, R10 ;  /* 0x0000000a0b43723e */ /* 0x000fe200000000ff */
[----:B------:R-:W-:Y:S01]  /*6c00*/  FFMA R19, R35, R48, R19 ;  /* 0x0000003023137223 */ /* 0x000fe20000000013 */
[----:B------:R-:W-:Y:S02]  /*6c10*/  LOP3.LUT R17, R79, 0xfefffff8, RZ, 0xc0, !PT ;  /* 0xfefffff84f117812 */ /* 0x000fe400078ec0ff */
[----:B------:R-:W-:Y:S02]  /*6c20*/  F2FP.F16.F32.PACK_AB R76, R2, R0 ;  /* 0x00000000024c723e */ /* 0x000fe400000000ff */
[----:B------:R1:W-:Y:S01]  /*6c30*/  SYNCS.ARRIVE.TRANS64.RED.A1T0 RZ, [R17+URZ], RZ ;  /* 0x000000ff11ff79a7 */ /* 0x0003e200081004ff */
[----:B------:R1:W-:Y:S01]  /*6c40*/  STS.128 [R89+0x200], R64 ;  /* 0x0002004059007388 */ /* 0x0003e20000000c00 */
[----:B------:R-:W-:Y:S02]  /*6c50*/  F2FP.F16.F32.PACK_AB R77, R15, R3 ;  /* 0x000000030f4d723e */ /* 0x000fe400000000ff */
[----:B------:R-:W-:Y:S02]  /*6c60*/  F2FP.F16.F32.PACK_AB R78, R13, R12 ;  /* 0x0000000c0d4e723e */ /* 0x000fe400000000ff */
[----:B------:R-:W-:Y:S05]  /*6c70*/  F2FP.F16.F32.PACK_AB R79, R19, R14 ;  /* 0x0000000e134f723e */ /* 0x000fea00000000ff */
[----:B------:R1:W-:Y:S01]  /*6c80*/  STS.128 [R93], R76 ;  /* 0x0000004c5d007388 */ /* 0x0003e20000000c00 */
[----:B------:R-:W-:Y:S01]  /*6c90*/  @!PT LDS RZ, [RZ] ;  /* 0x00000000fffff984 */ /* 0x000fe20000000800 */
[----:B------:R-:W-:Y:S01]  /*6ca0*/  @!PT LDS RZ, [RZ] ;  /* 0x00000000fffff984 */ /* 0x000fe20000000800 */
[----:B------:R-:W-:Y:S01]  /*6cb0*/  @!PT LDS RZ, [RZ] ;  /* 0x00000000fffff984 */ /* 0x000fe20000000800 */
[----:B------:R-:W-:Y:S01]  /*6cc0*/  @!PT LDS RZ, [RZ] ;  /* 0x00000000fffff984 */ /* 0x000fe20000000800 */
[----:B------:R2:W-:Y:S07]  /*6cd0*/  MEMBAR.ALL.CTA ;  /* 0x0000000000007992 */ /* 0x0005ee0000008000 */
[----:B--2---:R-:W2:Y:S02]  /*6ce0*/  FENCE.VIEW.ASYNC.S ;  /* 0x00000000000073c6 */ /* 0x004ea40000000000 */
[----:B--2---:R-:W-:Y:S06]  /*6cf0*/  BAR.SYNC.DEFER_BLOCKING 0x1, 0x80 ;  /* 0x0042000000007b1d */ /* 0x004fec0000010000 */
[----:B------:R-:W-:Y:S05]  /*6d00*/  @P0 BRA `(.L_x_114) ;  /* 0x00000000002c0947 */ /* 0x000fea0003800000 */
[----:B------:R-:W-:Y:S01]  /*6d10*/  R2UR UR5, R91 ;  /* 0x000000005b0572ca */ /* 0x000fe200000e0000 */
[----:B------:R-:W-:Y:S01]  /*6d20*/  UIADD3 UR4, UP0, UPT, UR42, 0x680, URZ ;  /* 0x000006802a047890 */ /* 0x000fe2000ff1e0ff */
[----:B------:R-:W-:Y:S01]  /*6d30*/  R2UR UR7, R69 ;  /* 0x00000000450772ca */ /* 0x000fe200000e0000 */
[----:B------:R-:W-:Y:S01]  /*6d40*/  UMOV UR11, UR60 ;  /* 0x0000003c000b7c82 */ /* 0x000fe20008000000 */
[----:B------:R-:W-:Y:S09]  /*6d50*/  R2UR UR6, R63 ;  /* 0x000000003f0672ca */ /* 0x000ff200000e0000 */
[----:B------:R-:W-:Y:S02]  /*6d60*/  UIADD3 UR8, UPT, UPT, UR36, 0x200, UR5 ;  /* 0x0000020024087890 */ /* 0x000fe4000fffe005 */
[----:B------:R-:W-:Y:S02]  /*6d70*/  USHF.L.U32 UR9, UR7, 0x4, URZ ;  /* 0x0000000407097899 */ /* 0x000fe400080006ff */
[----:B------:R-:W-:Y:S02]  /*6d80*/  USHF.L.U32 UR10, UR6, 0x7, URZ ;  /* 0x00000007060a7899 */ /* 0x000fe400080006ff */
[----:B------:R-:W-:Y:S09]  /*6d90*/  UIADD3.X UR5, UPT, UPT, URZ, UR43, URZ, UP0, !UPT ;  /* 0x0000002bff057290 */ /* 0x000ff200087fe4ff */
[----:B------:R2:W-:Y:S02]  /*6da0*/  UTMASTG.3D [UR8], [UR4] ;  /* 0x00000008040073b5 */ /* 0x0005e40008010000 */
[----:B--2---:R0:W-:Y:S02]  /*6db0*/  UTMACMDFLUSH ;  /* 0x00000000000079b7 */ /* 0x0041e40000000000 */
.L_x_114:
[----:B------:R-:W-:Y:S05]  /*6dc0*/  BSYNC.RECONVERGENT B0 ;  /* 0x0000000000007941 */ /* 0x000fea0003800200 */
.L_x_113:
[----:B------:R-:W-:Y:S04]  /*6dd0*/  BSSY.RECONVERGENT B0, `(.L_x_115) ;  /* 0x0000003000007945 */ /* 0x000fe80003800200 */
[----:B------:R-:W-:Y:S05]  /*6de0*/  @P0 BRA `(.L_x_116) ;  /* 0x0000000000040947 */ /* 0x000fea0003800000 */
[----:B------:R-:W-:Y:S04]  /*6df0*/  DEPBAR.LE SB0, 0x0 ;  /* 0x000080000000791a */ /* 0x000fe80000000000 */
.L_x_116:
[----:B------:R-:W-:Y:S05]  /*6e00*/  BSYNC.RECONVERGENT B0 ;  /* 0x0000000000007941 */ /* 0x000fea0003800200 */
.L_x_115:
[----:B------:R-:W-:Y:S01]  /*6e10*/  BAR.SYNC.DEFER_BLOCKING 0x1, 0x80 ;  /* 0x0042000000007b1d */ /* 0x000fe20000010000 */
[----:B------:R-:W-:Y:S01]  /*6e20*/  UIADD3 UR37, UPT, UPT, UR37, 0x1, URZ ;  /* 0x0000000125257890 */ /* 0x000fe2000fffe0ff */
[----:B------:R-:W-:Y:S02]  /*6e30*/  IADD3 R0, PT, PT, R30, 0x1, RZ ;  /* 0x000000011e007810 */ /* 0x000fe40007ffe0ff */
[----:B------:R-:W-:Y:S01]  /*6e40*/  IADD3 R82, PT, PT, R82, 0x1, RZ ;  /* 0x0000000152527810 */ /* 0x000fe20007ffe0ff */
[----:B------:R-:W-:Y:S09]  /*6e50*/  UISETP.NE.AND UP0, UPT, UR37, URZ, UPT ;  /* 0x000000ff2500728c */ /* 0x000ff2000bf05270 */
[----:B------:R-:W-:Y:S05]  /*6e60*/  BRA.U !UP0, `(.L_x_117) ;  /* 0x0000000108287547 */ /* 0x000fea000b800000 */
[----:B------:R-:W-:Y:S01]  /*6e70*/  ISETP.NE.AND P0, PT, R92, RZ, PT ;  /* 0x000000ff5c00720c */ /* 0x000fe20003f05270 */
[----:B------:R-:W-:Y:S11]  /*6e80*/  IMAD.U32 R2, RZ, RZ, UR46 ;  /* 0x0000002eff027e24 */ /* 0x000ff6000f8e00ff */
[----:B------:R-:W-:Y:S01]  /*6e90*/  @!UPT UIADD3 URZ, UPT, UPT, URZ, URZ, URZ ;  /* 0x000000fffffff290 */ /* 0x000fe2000fffe0ff */
[C---:B------:R-:W-:Y:S01]  /*6ea0*/  @P0 LEA R3, R81.reuse, UR36, 0x3 ;  /* 0x0000002451030c11 */ /* 0x040fe2000f8e18ff */
[----:B------:R-:W-:Y:S04]  /*6eb0*/  VIADD R81, R81, 0x1 ;  /* 0x0000000151517836 */ /* 0x000fe80000000000 */
[----:B------:R-:W-:Y:S05]  /*6ec0*/  @P0 VIADD R3, R3, 0x40 ;  /* 0x0000004003030836 */ /* 0x000fea0000000000 */
[----:B------:R-:W-:Y:S04]  /*6ed0*/  @P0 PRMT R2, R2, 0x654, R3 ;  /* 0x0000065402020816 */ /* 0x000fe80000000003 */
[----:B------:R2:W-:Y:S01]  /*6ee0*/  @P0 SYNCS.ARRIVE.TRANS64.RED.A1T0 RZ, [R2+URZ], RZ ;  /* 0x000000ff02ff09a7 */ /* 0x0005e200081004ff */
[C---:B------:R-:W-:Y:S04]  /*6ef0*/  ISETP.NE.AND P0, PT, R81.reuse, 0x2, PT ;  /* 0x000000025100780c */ /* 0x040fe80003f05270 */
[----:B------:R-:W-:Y:S09]  /*6f00*/  SEL R81, R81, RZ, P0 ;  /* 0x000000ff51517207 */ /* 0x000ff20000000000 */
.L_x_117:
[----:B------:R-:W-:Y:S01]  /*6f10*/  ISETP.NE.AND P3, PT, R88, RZ, PT ;  /* 0x000000ff5800720c */ /* 0x000fe20003f65270 */
[----:B------:R-:W-:Y:S01]  /*6f20*/  IMAD.IADD R69, R29, 0x1, R62 ;  /* 0x000000011d457824 */ /* 0x000fe200078e023e */
[----:B------:R-:W-:Y:S01]  /*6f30*/  ISETP.NE.AND P0, PT, R90, 0x2, PT ;  /* 0x000000025a00780c */ /* 0x000fe20003f05270 */
[----:B------:R-:W-:Y:S01]  /*6f40*/  IMAD.IADD R63, R31, 0x1, R68 ;  /* 0x000000011f3f7824 */ /* 0x000fe200078e0244 */
[----:B------:R-:W-:Y:S02]  /*6f50*/  ISETP.NE.AND P1, PT, R0, 0x4, PT ;  /* 0x000000040000780c */ /* 0x000fe40003f25270 */
[----:B------:R-:W-:Y:S02]  /*6f60*/  ISETP.NE.AND P2, PT, R82, 0x2, PT ;  /* 0x000000025200780c */ /* 0x000fe40003f45270 */
[----:B------:R-:W-:Y:S02]  /*6f70*/  SEL R4, RZ, 0x1, P0 ;  /* 0x00000001ff047807 */ /* 0x000fe40000000000 */
[----:B------:R-:W-:Y:S02]  /*6f80*/  SEL R3, RZ, 0x1, P1 ;  /* 0x00000001ff037807 */ /* 0x000fe40000800000 */
[----:B--2---:R-:W-:Y:S02]  /*6f90*/  SEL R2, RZ, 0x1, P2 ;  /* 0x00000001ff027807 */ /* 0x004fe40001000000 */
[----:B------:R-:W-:Y:S02]  /*6fa0*/  @P3 R2UR UR60, R80 ;  /* 0x00000000503c32ca */ /* 0x000fe400000e0000 */
[----:B------:R-:W-:Y:S02]  /*6fb0*/  LOP3.LUT R83, R83, R4, RZ, 0x3c, !PT ;  /* 0x0000000453537212 */ /* 0x000fe400078e3cff */
[----:B------:R-:W-:Y:S02]  /*6fc0*/  LOP3.LUT R84, R84, R3, RZ, 0x3c, !PT ;  /* 0x0000000354547212 */ /* 0x000fe400078e3cff */
[----:B------:R-:W-:Y:S02]  /*6fd0*/  LOP3.LUT R85, R85, R2, RZ, 0x3c, !PT ;  /* 0x0000000255557212 */ /* 0x000fe400078e3cff */
[----:B------:R-:W-:Y:S02]  /*6fe0*/  SEL R90, R90, RZ, P0 ;  /* 0x000000ff5a5a7207 */ /* 0x000fe40000000000 */
[----:B------:R-:W-:Y:S02]  /*6ff0*/  SEL R30, R0, RZ, P1 ;  /* 0x000000ff001e7207 */ /* 0x000fe40000800000 */
[----:B------:R-:W-:Y:S01]  /*7000*/  SEL R82, R82, RZ, P2 ;  /* 0x000000ff52527207 */ /* 0x000fe20001000000 */
[----:B------:R-:W-:Y:S06]  /*7010*/  @P3 BRA `(.L_x_118) ;  /* 0xffffffe800783947 */ /* 0x000fec000383ffff */
[----:B------:R-:W-:-:S09]  /*7020*/  UISETP.NE.AND UP0, UPT, UR38, URZ, UPT ;  /* 0x000000ff2600728c */ /* 0x000fd2000bf05270 */
[----:B------:R-:W-:Y:S05]  /*7030*/  BRA.U !UP0, `(.L_x_119) ;  /* 0x0000000108487547 */ /* 0x000fea000b800000 */
[----:B------:R-:W2:Y:S02]  /*7040*/  LDCU.64 UR4, c[0x0][0x890] ;  /* 0x00011200ff0477ac */ /* 0x000ea40008000a00 */
[----:B--2---:R-:W-:-:S04]  /*7050*/  UISETP.NE.U32.AND UP0, UPT, UR4, URZ, UPT ;  /* 0x000000ff0400728c */ /* 0x004fc8000bf05070 */
[----:B------:R-:W-:-:S09]  /*7060*/  UISETP.NE.AND.EX UP0, UPT, UR5, URZ, UPT, UP0 ;  /* 0x000000ff0500728c */ /* 0x000fd2000bf05300 */
[----:B------:R-:W-:Y:S05]  /*7070*/  BRA.U UP0, `(.L_x_120) ;  /* 0x00000001000c7547 */ /* 0x000fea000b800000 */
[----:B------:R-:W-:-:S13]  /*7080*/  FSETP.NEU.AND P0, PT, R35, RZ, PT ;  /* 0x000000ff2300720b */ /* 0x000fda0003f0d000 */
[----:B------:R-:W-:Y:S05]  /*7090*/  @!P0 EXIT ;  /* 0x000000000000894d */ /* 0x000fea0003800000 */
[----:B------:R-:W-:Y:S05]  /*70a0*/  BRA `(.L_x_119) ;  /* 0x00000000002c7947 */ /* 0x000fea0003800000 */
.L_x_120:
[----:B------:R-:W-:Y:S01]  /*70b0*/  LOP3.LUT P0, RZ, R70, 0xff, RZ, 0xc0, !PT ;  /* 0x000000ff46ff7812 */ /* 0x000fe2000780c0ff */
[----:B------:R-:W-:-:S12]  /*70c0*/  BSSY.RECONVERGENT B0, `(.L_x_119) ;  /* 0x0000009000007945 */ /* 0x000fd80003800200 */
[----:B------:R-:W-:Y:S05]  /*70d0*/  @P0 BRA `(.L_x_121) ;  /* 0x0000000000140947 */ /* 0x000fea0003800000 */
[----:B------:R-:W2:Y:S02]  /*70e0*/  LDCU.64 UR4, c[0x0][0x888] ;  /* 0x00011100ff0477ac */ /* 0x000ea40008000a00 */
[----:B--2---:R-:W-:-:S04]  /*70f0*/  ISETP.NE.U32.AND P0, PT, RZ, UR4, PT ;  /* 0x00000004ff007c0c */ /* 0x004fc8000bf05070 */
[----:B------:R-:W-:-:S13]  /*7100*/  ISETP.NE.AND.EX P0, PT, RZ, UR5, PT, P0 ;  /* 0x00000005ff007c0c */ /* 0x000fda000bf05300 */
[----:B------:R-:W-:Y:S05]  /*7110*/  @!P0 EXIT ;  /* 0x000000000000894d */ /* 0x000fea0003800000 */
[----:B------:R-:W-:Y:S05]  /*7120*/  BRA `(.L_x_122) ;  /* 0x0000000000087947 */ /* 0x000fea0003800000 */
.L_x_121:
[----:B------:R-:W-:-:S13]  /*7130*/  FSETP.NEU.AND P0, PT, R35, RZ, PT ;  /* 0x000000ff2300720b */ /* 0x000fda0003f0d000 */
[----:B------:R-:W-:Y:S05]  /*7140*/  @!P0 EXIT ;  /* 0x000000000000894d */ /* 0x000fea0003800000 */
.L_x_122:
[----:B------:R-:W-:Y:S05]  /*7150*/  BSYNC.RECONVERGENT B0 ;  /* 0x0000000000007941 */ /* 0x000fea0003800200 */
.L_x_119:
[----:B------:R-:W-:-:S04]  /*7160*/  DEPBAR.LE SB0, 0x0 ;  /* 0x000080000000791a */ /* 0x000fc80000000000 */
[----:B------:R-:W-:Y:S05]  /*7170*/  EXIT ;  /* 0x000000000000794d */ /* 0x000fea0003800000 */
.L_x_24:
[----:B--2---:R2:W4:Y:S02]  /*7180*/  SYNCS.PHASECHK.TRANS64.TRYWAIT P0, [R3+URZ+0xd0], R2 ;  /* 0x0000d002030075a7 */ /* 0x00452400080011ff */
[----:B----4-:R-:W-:Y:S05]  /*7190*/  @!P0 NANOSLEEP.SYNCS 0x989680 ;  /* 0x009896800000895d */ /* 0x010fea0003900000 */
[----:B------:R-:W4:Y:S02]  /*71a0*/  @!P0 SYNCS.PHASECHK.TRANS64 P0, [R3+URZ+0xd0], R2 ;  /* 0x0000d002030085a7 */ /* 0x000f2400080010ff */
[----:B----4-:R-:W-:Y:S05]  /*71b0*/  @!P0 BRA `(.L_x_24) ;  /* 0xfffffffc00f08947 */ /* 0x010fea000383ffff */
[----:B------:R-:W-:Y:S05]  /*71c0*/  BRA `(.L_x_123) ;  /* 0xffffffa400887947 */ /* 0x000fea000383ffff */
.L_x_27:
[----:B-1----:R-:W-:-:S07]  /*71d0*/  MOV R2, UR7 ;  /* 0x0000000700027c02 */ /* 0x002fce0008000f00 */
.L_x_124:
[----:B-1----:R1:W2:Y:S02]  /*71e0*/  SYNCS.PHASECHK.TRANS64.TRYWAIT P0, [R2+URZ+0x18], R5 ;  /* 0x00001805020075a7 */ /* 0x0022a400080011ff */
[----:B--2---:R-:W-:Y:S05]  /*71f0*/  @!P0 NANOSLEEP.SYNCS 0x989680 ;  /* 0x009896800000895d */ /* 0x004fea0003900000 */
[----:B------:R-:W2:Y:S02]  /*7200*/  @!P0 SYNCS.PHASECHK.TRANS64 P0, [R2+URZ+0x18], R5 ;  /* 0x00001805020085a7 */ /* 0x000ea400080010ff */
[----:B--2---:R-:W-:Y:S05]  /*7210*/  @!P0 BRA `(.L_x_124) ;  /* 0xfffffffc00f08947 */ /* 0x004fea000383ffff */
[----:B------:R-:W-:Y:S05]  /*7220*/  BRA `(.L_x_26) ;  /* 0xffffffa400f07947 */ /* 0x000fea000383ffff */
.L_x_36:
[----:B------:R-:W-:-:S07]  /*7230*/  MOV R2, UR7 ;  /* 0x0000000700027c02 */ /* 0x000fce0008000f00 */
.L_x_125:
[----:B-1----:R1:W2:Y:S02]  /*7240*/  SYNCS.PHASECHK.TRANS64.TRYWAIT P0, [R2+URZ+0x18], R5 ;  /* 0x00001805020075a7 */ /* 0x0022a400080011ff */
[----:B--2---:R-:W-:Y:S05]  /*7250*/  @!P0 NANOSLEEP.SYNCS 0x989680 ;  /* 0x009896800000895d */ /* 0x004fea0003900000 */
[----:B------:R-:W2:Y:S02]  /*7260*/  @!P0 SYNCS.PHASECHK.TRANS64 P0, [R2+URZ+0x18], R5 ;  /* 0x00001805020085a7 */ /* 0x000ea400080010ff */
[----:B--2---:R-:W-:Y:S05]  /*7270*/  @!P0 BRA `(.L_x_125) ;  /* 0xfffffffc00f08947 */ /* 0x004fea000383ffff */
[----:B------:R-:W-:Y:S05]  /*7280*/  BRA `(.L_x_35) ;  /* 0xffffffac00447947 */ /* 0x000fea000383ffff */
.L_x_43:
[----:B-1----:R1:W2:Y:S02]  /*7290*/  SYNCS.PHASECHK.TRANS64.TRYWAIT P0, [R2+URZ+0x60], R3 ;  /* 0x00006003020075a7 */ /* 0x0022a400080011ff */
[----:B--2---:R-:W-:Y:S05]  /*72a0*/  @!P0 NANOSLEEP.SYNCS 0x989680 ;  /* 0x009896800000895d */ /* 0x004fea0003900000 */
[----:B------:R-:W2:Y:S02]  /*72b0*/  @!P0 SYNCS.PHASECHK.TRANS64 P0, [R2+URZ+0x60], R3 ;  /* 0x00006003020085a7 */ /* 0x000ea400080010ff */
[----:B--2---:R-:W-:Y:S05]  /*72c0*/  @!P0 BRA `(.L_x_43) ;  /* 0xfffffffc00f08947 */ /* 0x004fea000383ffff */
[----:B------:R-:W-:Y:S05]  /*72d0*/  BRA `(.L_x_126) ;  /* 0xffffffb000787947 */ /* 0x000fea000383ffff */
.L_x_47:
[----:B---3--:R-:W-:-:S07]  /*72e0*/  MOV R0, UR4 ;  /* 0x0000000400007c02 */ /* 0x008fce0008000f00 */
.L_x_127:
[----:B-1----:R1:W2:Y:S02]  /*72f0*/  SYNCS.PHASECHK.TRANS64.TRYWAIT P0, [R0+URZ], R3 ;  /* 0x00000003000075a7 */ /* 0x0022a400080011ff */
[----:B--2---:R-:W-:Y:S05]  /*7300*/  @!P0 NANOSLEEP.SYNCS 0x989680 ;  /* 0x009896800000895d */ /* 0x004fea0003900000 */
[----:B------:R-:W2:Y:S02]  /*7310*/  @!P0 SYNCS.PHASECHK.TRANS64 P0, [R0+URZ], R3 ;  /* 0x00000003000085a7 */ /* 0x000ea400080010ff */
[----:B--2---:R-:W-:Y:S05]  /*7320*/  @!P0 BRA `(.L_x_127) ;  /* 0xfffffffc00f08947 */ /* 0x004fea000383ffff */
[----:B------:R-:W-:Y:S05]  /*7330*/  BRA `(.L_x_128) ;  /* 0xffffffb400e87947 */ /* 0x000fea000383ffff */
.L_x_48:
[----:B---3--:R-:W-:-:S07]  /*7340*/  MOV R0, UR5 ;  /* 0x0000000500007c02 */ /* 0x008fce0008000f00 */
.L_x_129:
[----:B-1----:R1:W2:Y:S02]  /*7350*/  SYNCS.PHASECHK.TRANS64.TRYWAIT P0, [R0+URZ], R3 ;  /* 0x00000003000075a7 */ /* 0x0022a400080011ff */
[----:B--2---:R-:W-:Y:S05]  /*7360*/  @!P0 NANOSLEEP.SYNCS 0x989680 ;  /* 0x009896800000895d */ /* 0x004fea0003900000 */
[----:B------:R-:W2:Y:S02]  /*7370*/  @!P0 SYNCS.PHASECHK.TRANS64 P0, [R0+URZ], R3 ;  /* 0x00000003000085a7 */ /* 0x000ea400080010ff */
[----:B--2---:R-:W-:Y:S05]  /*7380*/  @!P0 BRA `(.L_x_129) ;  /* 0xfffffffc00f08947 */ /* 0x004fea000383ffff */
[----:B------:R-:W-:Y:S05]  /*7390*/  BRA `(.L_x_130) ;  /* 0xffffffb400f47947 */ /* 0x000fea000383ffff */
.L_x_51:
[----:B-1----:R1:W2:Y:S02]  /*73a0*/  SYNCS.PHASECHK.TRANS64.TRYWAIT P0, [R0+URZ+0xc0], R5 ;  /* 0x0000c005000075a7 */ /* 0x0022a400080011ff */
[----:B--2---:R-:W-:Y:S05]  /*73b0*/  @!P0 NANOSLEEP.SYNCS 0x989680 ;  /* 0x009896800000895d */ /* 0x004fea0003900000 */
[----:B------:R-:W2:Y:S02]  /*73c0*/  @!P0 SYNCS.PHASECHK.TRANS64 P0, [R0+URZ+0xc0], R5 ;  /* 0x0000c005000085a7 */ /* 0x000ea400080010ff */
[----:B--2---:R-:W-:Y:S05]  /*73d0*/  @!P0 BRA `(.L_x_51) ;  /* 0xfffffffc00f08947 */ /* 0x004fea000383ffff */
[----:B------:R-:W-:Y:S05]  /*73e0*/  BRA `(.L_x_131) ;  /* 0xffffffb800547947 */ /* 0x000fea000383ffff */
.L_x_52:
[----:B------:R-:W-:-:S07]  /*73f0*/  MOV R0, UR4 ;  /* 0x0000000400007c02 */ /* 0x000fce0008000f00 */
.L_x_132:
[----:B-1----:R1:W2:Y:S02]  /*7400*/  SYNCS.PHASECHK.TRANS64.TRYWAIT P0, [R0+URZ+0x70], R7 ;  /* 0x00007007000075a7 */ /* 0x0022a400080011ff */
[----:B--2---:R-:W-:Y:S05]  /*7410*/  @!P0 NANOSLEEP.SYNCS 0x989680 ;  /* 0x009896800000895d */ /* 0x004fea0003900000 */
[----:B------:R-:W2:Y:S02]  /*7420*/  @!P0 SYNCS.PHASECHK.TRANS64 P0, [R0+URZ+0x70], R7 ;  /* 0x00007007000085a7 */ /* 0x000ea400080010ff */
[----:B--2---:R-:W-:Y:S05]  /*7430*/  @!P0 BRA `(.L_x_132) ;  /* 0xfffffffc00f08947 */ /* 0x004fea000383ffff */
[----:B------:R-:W-:Y:S05]  /*7440*/  BRA `(.L_x_133) ;  /* 0xffffffb800647947 */ /* 0x000fea000383ffff */
.L_x_53:
[----:B-1----:R1:W2:Y:S02]  /*7450*/  SYNCS.PHASECHK.TRANS64.TRYWAIT P1, [R0+URZ+0x60], R5 ;  /* 0x00006005000075a7 */ /* 0x0022a400080211ff */
[----:B--2---:R-:W-:Y:S05]  /*7460*/  @!P1 NANOSLEEP.SYNCS 0x989680 ;  /* 0x009896800000995d */ /* 0x004fea0003900000 */
[----:B------:R-:W2:Y:S02]  /*7470*/  @!P1 SYNCS.PHASECHK.TRANS64 P1, [R0+URZ+0x60], R5 ;  /* 0x00006005000095a7 */ /* 0x000ea400080210ff */
[----:B--2---:R-:W-:Y:S05]  /*7480*/  @!P1 BRA `(.L_x_53) ;  /* 0xfffffffc00f09947 */ /* 0x004fea000383ffff */
[----:B------:R-:W-:Y:S05]  /*7490*/  BRA `(.L_x_134) ;  /* 0xffffffb800947947 */ /* 0x000fea000383ffff */
.L_x_56:
[----:B------:R-:W-:-:S07]  /*74a0*/  MOV R0, UR4 ;  /* 0x0000000400007c02 */ /* 0x000fce0008000f00 */
.L_x_135:
[----:B-1----:R1:W2:Y:S02]  /*74b0*/  SYNCS.PHASECHK.TRANS64.TRYWAIT P0, [R0+URZ+0x70], R3 ;  /* 0x00007003000075a7 */ /* 0x0022a400080011ff */
[----:B--2---:R-:W-:Y:S05]  /*74c0*/  @!P0 NANOSLEEP.SYNCS 0x989680 ;  /* 0x009896800000895d */ /* 0x004fea0003900000 */
[----:B------:R-:W2:Y:S02]  /*74d0*/  @!P0 SYNCS.PHASECHK.TRANS64 P0, [R0+URZ+0x70], R3 ;  /* 0x00007003000085a7 */ /* 0x000ea400080010ff */
[----:B--2---:R-:W-:Y:S05]  /*74e0*/  @!P0 BRA `(.L_x_135) ;  /* 0xfffffffc00f08947 */ /* 0x004fea000383ffff */
[----:B------:R-:W-:Y:S05]  /*74f0*/  BRA `(.L_x_55) ;  /* 0xffffffb800e87947 */ /* 0x000fea000383ffff */
.L_x_65:
[----:B-1----:R-:W-:-:S04]  /*7500*/  MOV R4, UR5 ;  /* 0x0000000500047c02 */ /* 0x002fc80008000f00 */
[----:B------:R1:W2:Y:S03]  /*7510*/  SYNCS.PHASECHK.TRANS64.TRYWAIT P0, [R4+URZ+0x8], R5 ;  /* 0x00000805040075a7 */ /* 0x0002a600080011ff */
[----:B--2---:R-:W-:Y:S05]  /*7520*/  @!P0 NANOSLEEP.SYNCS 0x989680 ;  /* 0x009896800000895d */ /* 0x004fea0003900000 */
[----:B------:R-:W2:Y:S02]  /*7530*/  @!P0 SYNCS.PHASECHK.TRANS64 P0, [R4+URZ+0x8], R5 ;  /* 0x00000805040085a7 */ /* 0x000ea400080010ff */
[----:B--2---:R-:W-:Y:S05]  /*7540*/  @!P0 BRA `(.L_x_65) ;  /* 0xfffffffc00ec8947 */ /* 0x004fea000383ffff */
[----:B------:R-:W-:Y:S05]  /*7550*/  BRA `(.L_x_64) ;  /* 0xffffffbc00a47947 */ /* 0x000fea000383ffff */
.L_x_67:
[----:B------:R-:W-:Y:S01]  /*7560*/  BSSY B0, `(.L_x_136) ;  /* 0x0000006000007945 */ /* 0x000fe20003800000 */
[----:B------:R-:W-:-:S07]  /*7570*/  MOV R15, 0xffffffff ;  /* 0xffffffff000f7802 */ /* 0x000fce0000000f00 */
[----:B-1---5:R-:W-:Y:S05]  /*7580*/  WARPSYNC.COLLECTIVE R15, `(.L_x_137) ;  /* 0x000000000f0c7348 */ /* 0x022fea0003c00000 */
[----:B------:R-:W-:Y:S02]  /*7590*/  ELECT P6, UR79, PT ;  /* 0x00000000004f782f */ /* 0x000fe400038c0000 */
[----:B------:R-:W-:Y:S01]  /*75a0*/  MOV R14, UR79 ;  /* 0x0000004f000e7c02 */ /* 0x000fe20008000f00 */
[----:B-1---5:R-:W-:Y:S10]  /*75b0*/  ENDCOLLECTIVE ;  /* 0x000000000000791b */ /* 0x022ff40003800000 */
.L_x_137:
[----:B------:R-:W-:Y:S05]  /*75c0*/  BSYNC B0 ;  /* 0x0000000000007941 */ /* 0x000fea0003800000 */
.L_x_136:
[----:B------:R-:W-:Y:S05]  /*75d0*/  BRA `(.L_x_138) ;  /* 0xffffffbc00d87947 */ /* 0x000fea000383ffff */
.L_x_69:
[----:B-1----:R-:W-:-:S04]  /*75e0*/  MOV R2, UR5 ;  /* 0x0000000500027c02 */ /* 0x002fc80008000f00 */
[----:B------:R1:W2:Y:S03]  /*75f0*/  SYNCS.PHASECHK.TRANS64.TRYWAIT P0, [R2+URZ+0x8], R3 ;  /* 0x00000803020075a7 */ /* 0x0002a600080011ff */
[----:B--2---:R-:W-:Y:S05]  /*7600*/  @!P0 NANOSLEEP.SYNCS 0x989680 ;  /* 0x009896800000895d */ /* 0x004fea0003900000 */
[----:B------:R-:W2:Y:S02]  /*7610*/  @!P0 SYNCS.PHASECHK.TRANS64 P0, [R2+URZ+0x8], R3 ;  /* 0x00000803020085a7 */ /* 0x000ea400080010ff */
[----:B--2---:R-:W-:Y:S05]  /*7620*/  @!P0 BRA `(.L_x_69) ;  /* 0xfffffffc00ec8947 */ /* 0x004fea000383ffff */
[----:B------:R-:W-:Y:S05]  /*7630*/  BRA `(.L_x_68) ;  /* 0xffffffbc00dc7947 */ /* 0x000fea000383ffff */
.L_x_70:
[----:B-1----:R1:W2:Y:S02]  /*7640*/  SYNCS.PHASECHK.TRANS64.TRYWAIT P0, [R0+URZ+0x60], R5 ;  /* 0x00006005000075a7 */ /* 0x0022a400080011ff */
[----:B--2---:R-:W-:Y:S05]  /*7650*/  @!P0 NANOSLEEP.SYNCS 0x989680 ;  /* 0x009896800000895d */ /* 0x004fea0003900000 */
[----:B------:R-:W2:Y:S02]  /*7660*/  @!P0 SYNCS.PHASECHK.TRANS64 P0, [R0+URZ+0x60], R5 ;  /* 0x00006005000085a7 */ /* 0x000ea400080010ff */
[----:B--2---:R-:W-:Y:S05]  /*7670*/  @!P0 BRA `(.L_x_70) ;  /* 0xfffffffc00f08947 */ /* 0x004fea000383ffff */
[----:B------:R-:W-:Y:S05]  /*7680*/  BRA `(.L_x_139) ;  /* 0xffffffc000f07947 */ /* 0x000fea000383ffff */
.L_x_72:
[----:B------:R-:W-:-:S13]  /*7690*/  R2UR UR4, R4 ;  /* 0x00000000040472ca */ /* 0x000fda00000e0000 */
[----:B------:R-:W-:-:S07]  /*76a0*/  MOV R0, UR4 ;  /* 0x0000000400007c02 */ /* 0x000fce0008000f00 */
.L_x_140:
[----:B-1----:R1:W2:Y:S02]  /*76b0*/  SYNCS.PHASECHK.TRANS64.TRYWAIT P0, [R0+URZ+0xa0], R5 ;  /* 0x0000a005000075a7 */ /* 0x0022a400080011ff */
[----:B--2---:R-:W-:Y:S05]  /*76c0*/  @!P0 NANOSLEEP.SYNCS 0x989680 ;  /* 0x009896800000895d */ /* 0x004fea0003900000 */
[----:B------:R-:W2:Y:S02]  /*76d0*/  @!P0 SYNCS.PHASECHK.TRANS64 P0, [R0+URZ+0xa0], R5 ;  /* 0x0000a005000085a7 */ /* 0x000ea400080010ff */
[----:B--2---:R-:W-:Y:S05]  /*76e0*/  @!P0 BRA `(.L_x_140) ;  /* 0xfffffffc00f08947 */ /* 0x004fea000383ffff */
[----:B------:R-:W-:Y:S05]  /*76f0*/  BRA `(.L_x_141) ;  /* 0xffffffc400447947 */ /* 0x000fea000383ffff */
.L_x_75:
[----:B------:R-:W-:Y:S07]  /*7700*/  MOV R0, UR5 ;  /* 0x0000000500007c02 */ /* 0x000fee0008000f00 */
.L_x_142:
[----:B-1----:R1:W2:Y:S02]  /*7710*/  SYNCS.PHASECHK.TRANS64.TRYWAIT P0, [R0+URZ], R5 ;  /* 0x00000005000075a7 */ /* 0x0022a400080011ff */
[----:B--2---:R-:W-:Y:S05]  /*7720*/  @!P0 NANOSLEEP.SYNCS 0x989680 ;  /* 0x009896800000895d */ /* 0x004fea0003900000 */
[----:B------:R-:W2:Y:S02]  /*7730*/  @!P0 SYNCS.PHASECHK.TRANS64 P0, [R0+URZ], R5 ;  /* 0x00000005000085a7 */ /* 0x000ea400080010ff */
[----:B--2---:R-:W-:Y:S05]  /*7740*/  @!P0 BRA `(.L_x_142) ;  /* 0xfffffffc00f08947 */ /* 0x004fea000383ffff */
[----:B------:R-:W-:Y:S05]  /*7750*/  BRA `(.L_x_74) ;  /* 0xffffffc4005c7947 */ /* 0x000fea000383ffff */
.L_x_79:
[----:B-1----:R-:W-:-:S07]  /*7760*/  MOV R0, UR4 ;  /* 0x0000000400007c02 */ /* 0x002fce0008000f00 */
.L_x_143:
[----:B-1----:R1:W2:Y:S02]  /*7770*/  SYNCS.PHASECHK.TRANS64.TRYWAIT P0, [R0+URZ], R3 ;  /* 0x00000003000075a7 */ /* 0x0022a400080011ff */
[----:B--2---:R-:W-:Y:S05]  /*7780*/  @!P0 NANOSLEEP.SYNCS 0x989680 ;  /* 0x009896800000895d */ /* 0x004fea0003900000 */
[----:B------:R-:W2:Y:S02]  /*7790*/  @!P0 SYNCS.PHASECHK.TRANS64 P0, [R0+URZ], R3 ;  /* 0x00000003000085a7 */ /* 0x000ea400080010ff */
[----:B--2---:R-:W-:Y:S05]  /*77a0*/  @!P0 BRA `(.L_x_143) ;  /* 0xfffffffc00f08947 */ /* 0x004fea000383ffff */
[----:B------:R-:W-:Y:S05]  /*77b0*/  BRA `(.L_x_144) ;  /* 0xffffffcc00847947 */ /* 0x000fea000383ffff */
.L_x_80:
[----:B------:R-:W-:-:S07]  /*77c0*/  MOV R0, UR5 ;  /* 0x0000000500007c02 */ /* 0x000fce0008000f00 */
.L_x_145:
[----:B-1----:R1:W2:Y:S02]  /*77d0*/  SYNCS.PHASECHK.TRANS64.TRYWAIT P0, [R0+URZ], R3 ;  /* 0x00000003000075a7 */ /* 0x0022a400080011ff */
[----:B--2---:R-:W-:Y:S05]  /*77e0*/  @!P0 NANOSLEEP.SYNCS 0x989680 ;  /* 0x009896800000895d */ /* 0x004fea0003900000 */
[----:B------:R-:W2:Y:S02]  /*77f0*/  @!P0 SYNCS.PHASECHK.TRANS64 P0, [R0+URZ], R3 ;  /* 0x00000003000085a7 */ /* 0x000ea400080010ff */
[----:B--2---:R-:W-:Y:S05]  /*7800*/  @!P0 BRA `(.L_x_145) ;  /* 0xfffffffc00f08947 */ /* 0x004fea000383ffff */
[----:B------:R-:W-:Y:S05]  /*7810*/  BRA `(.L_x_146) ;  /* 0xffffffcc00947947 */ /* 0x000fea000383ffff */
.L_x_81:
[----:B------:R-:W-:-:S07]  /*7820*/  MOV R0, UR5 ;  /* 0x0000000500007c02 */ /* 0x000fce0008000f00 */
.L_x_147:
[----:B-1----:R1:W2:Y:S02]  /*7830*/  SYNCS.PHASECHK.TRANS64.TRYWAIT P0, [R0+URZ], R3 ;  /* 0x00000003000075a7 */ /* 0x0022a400080011ff */
[----:B--2---:R-:W-:Y:S05]  /*7840*/  @!P0 NANOSLEEP.SYNCS 0x989680 ;  /* 0x009896800000895d */ /* 0x004fea0003900000 */
[----:B------:R-:W2:Y:S02]  /*7850*/  @!P0 SYNCS.PHASECHK.TRANS64 P0, [R0+URZ], R3 ;  /* 0x00000003000085a7 */ /* 0x000ea400080010ff */
[----:B--2---:R-:W-:Y:S05]  /*7860*/  @!P0 BRA `(.L_x_147) ;  /* 0xfffffffc00f08947 */ /* 0x004fea000383ffff */
[----:B------:R-:W-:Y:S05]  /*7870*/  BRA `(.L_x_148) ;  /* 0xffffffcc00a07947 */ /* 0x000fea000383ffff */
.L_x_84:
[----:B------:R-:W-:-:S07]  /*7880*/  MOV R0, UR62 ;  /* 0x0000003e00007c02 */ /* 0x000fce0008000f00 */
.L_x_149:
[----:B-1----:R1:W2:Y:S02]  /*7890*/  SYNCS.PHASECHK.TRANS64.TRYWAIT P1, [R0+URZ+0xe0], R3 ;  /* 0x0000e003000075a7 */ /* 0x0022a400080211ff */
[----:B--2---:R-:W-:Y:S05]  /*78a0*/  @!P1 NANOSLEEP.SYNCS 0x989680 ;  /* 0x009896800000995d */ /* 0x004fea0003900000 */
[----:B------:R-:W2:Y:S02]  /*78b0*/  @!P1 SYNCS.PHASECHK.TRANS64 P1, [R0+URZ+0xe0], R3 ;  /* 0x0000e003000095a7 */ /* 0x000ea400080210ff */
[----:B--2---:R-:W-:Y:S05]  /*78c0*/  @!P1 BRA `(.L_x_149) ;  /* 0xfffffffc00f09947 */ /* 0x004fea000383ffff */
[----:B------:R-:W-:Y:S05]  /*78d0*/  BRA `(.L_x_150) ;  /* 0xffffffcc00f07947 */ /* 0x000fea000383ffff */
.L_x_89:
[----:B--2---:R2:W4:Y:S02]  /*78e0*/  SYNCS.PHASECHK.TRANS64.TRYWAIT P0, [R0+URZ+0x60], R3 ;  /* 0x00006003000075a7 */ /* 0x00452400080011ff */
[----:B----4-:R-:W-:Y:S05]  /*78f0*/  @!P0 NANOSLEEP.SYNCS 0x989680 ;  /* 0x009896800000895d */ /* 0x010fea0003900000 */
[----:B------:R-:W4:Y:S02]  /*7900*/  @!P0 SYNCS.PHASECHK.TRANS64 P0, [R0+URZ+0x60], R3 ;  /* 0x00006003000085a7 */ /* 0x000f2400080010ff */
[----:B----4-:R-:W-:Y:S05]  /*7910*/  @!P0 BRA `(.L_x_89) ;  /* 0xfffffffc00f08947 */ /* 0x010fea000383ffff */
[----:B------:R-:W-:Y:S05]  /*7920*/  BRA `(.L_x_151) ;  /* 0xffffffd000f87947 */ /* 0x000fea000383ffff */
.L_x_92:
[----:B------:R-:W-:Y:S07]  /*7930*/  MOV R0, UR7 ;  /* 0x0000000700007c02 */ /* 0x000fee0008000f00 */
.L_x_152:
[----:B--2---:R2:W4:Y:S02]  /*7940*/  SYNCS.PHASECHK.TRANS64.TRYWAIT P0, [R0+URZ+0x58], R3 ;  /* 0x00005803000075a7 */ /* 0x00452400080011ff */
[----:B----4-:R-:W-:Y:S05]  /*7950*/  @!P0 NANOSLEEP.SYNCS 0x989680 ;  /* 0x009896800000895d */ /* 0x010fea0003900000 */
[----:B------:R-:W4:Y:S02]  /*7960*/  @!P0 SYNCS.PHASECHK.TRANS64 P0, [R0+URZ+0x58], R3 ;  /* 0x00005803000085a7 */ /* 0x000f2400080010ff */
[----:B----4-:R-:W-:Y:S05]  /*7970*/  @!P0 BRA `(.L_x_152) ;  /* 0xfffffffc00f08947 */ /* 0x010fea000383ffff */
[----:B------:R-:W-:Y:S05]  /*7980*/  BRA `(.L_x_91) ;  /* 0xffffffd400e07947 */ /* 0x000fea000383ffff */
.L_x_95:
[----:B------:R-:W-:Y:S07]  /*7990*/  MOV R3, UR5 ;  /* 0x0000000500037c02 */ /* 0x000fee0008000f00 */
.L_x_153:
[----:B-1----:R1:W2:Y:S02]  /*79a0*/  SYNCS.PHASECHK.TRANS64.TRYWAIT P2, [R3+URZ+0x40], R12 ;  /* 0x0000400c030075a7 */ /* 0x0022a400080411ff */
[----:B--2---:R-:W-:Y:S05]  /*79b0*/  @!P2 NANOSLEEP.SYNCS 0x989680 ;  /* 0x009896800000a95d */ /* 0x004fea0003900000 */
[----:B------:R-:W2:Y:S02]  /*79c0*/  @!P2 SYNCS.PHASECHK.TRANS64 P2, [R3+URZ+0x40], R12 ;  /* 0x0000400c0300a5a7 */ /* 0x000ea400080410ff */
[----:B--2---:R-:W-:Y:S05]  /*79d0*/  @!P2 BRA `(.L_x_153) ;  /* 0xfffffffc00f0a947 */ /* 0x004fea000383ffff */
[----:B------:R-:W-:Y:S05]  /*79e0*/  BRA `(.L_x_154) ;  /* 0xffffffd8007c7947 */ /* 0x000fea000383ffff */
.L_x_97:
[----:B------:R-:W-:-:S07]  /*79f0*/  MOV R0, UR4 ;  /* 0x0000000400007c02 */ /* 0x000fce0008000f00 */
.L_x_155:
[----:B-1----:R1:W4:Y:S02]  /*7a00*/  SYNCS.PHASECHK.TRANS64.TRYWAIT P0, [R0+URZ], R3 ;  /* 0x00000003000075a7 */ /* 0x00232400080011ff */
[----:B----4-:R-:W-:Y:S05]  /*7a10*/  @!P0 NANOSLEEP.SYNCS 0x989680 ;  /* 0x009896800000895d */ /* 0x010fea0003900000 */
[----:B------:R-:W4:Y:S02]  /*7a20*/  @!P0 SYNCS.PHASECHK.TRANS64 P0, [R0+URZ], R3 ;  /* 0x00000003000085a7 */ /* 0x000f2400080010ff */
[----:B----4-:R-:W-:Y:S05]  /*7a30*/  @!P0 BRA `(.L_x_155) ;  /* 0xfffffffc00f08947 */ /* 0x010fea000383ffff */
[----:B------:R-:W-:Y:S05]  /*7a40*/  BRA `(.L_x_156) ;  /* 0xffffffdc00187947 */ /* 0x000fea000383ffff */
.L_x_99:
[----:B--2---:R2:W4:Y:S02]  /*7a50*/  SYNCS.PHASECHK.TRANS64.TRYWAIT P0, [R0+URZ+0x60], R3 ;  /* 0x00006003000075a7 */ /* 0x00452400080011ff */
[----:B----4-:R-:W-:Y:S05]  /*7a60*/  @!P0 NANOSLEEP.SYNCS 0x989680 ;  /* 0x009896800000895d */ /* 0x010fea0003900000 */
[----:B------:R-:W4:Y:S02]  /*7a70*/  @!P0 SYNCS.PHASECHK.TRANS64 P0, [R0+URZ+0x60], R3 ;  /* 0x00006003000085a7 */ /* 0x000f2400080010ff */
[----:B----4-:R-:W-:Y:S05]  /*7a80*/  @!P0 BRA `(.L_x_99) ;  /* 0xfffffffc00f08947 */ /* 0x010fea000383ffff */
[----:B------:R-:W-:Y:S05]  /*7a90*/  BRA `(.L_x_157) ;  /* 0xffffffdc00ec7947 */ /* 0x000fea000383ffff */
.L_x_109:
[----:B-1----:R1:W2:Y:S02]  /*7aa0*/  SYNCS.PHASECHK.TRANS64.TRYWAIT P0, [R3+URZ+0x30], R0 ;  /* 0x00003000030075a7 */ /* 0x0022a400080011ff */
[----:B--2---:R-:W-:Y:S05]  /*7ab0*/  @!P0 NANOSLEEP.SYNCS 0x989680 ;  /* 0x009896800000895d */ /* 0x004fea0003900000 */
[----:B------:R-:W2:Y:S02]  /*7ac0*/  @!P0 SYNCS.PHASECHK.TRANS64 P0, [R3+URZ+0x30], R0 ;  /* 0x00003000030085a7 */ /* 0x000ea400080010ff */
[----:B--2---:R-:W-:Y:S05]  /*7ad0*/  @!P0 BRA `(.L_x_109) ;  /* 0xfffffffc00f08947 */ /* 0x004fea000383ffff */
[----:B------:R-:W-:Y:S05]  /*7ae0*/  BRA `(.L_x_108) ;  /* 0xffffffe800e47947 */ /* 0x000fea000383ffff */
.L_x_111:
[----:B------:R1:W1:Y:S02]  /*7af0*/  SYNCS.PHASECHK.TRANS64.TRYWAIT P1, [R76+URZ+0x80], R5 ;  /* 0x000080054c0075a7 */ /* 0x00026400080211ff */
[----:B-1----:R-:W-:Y:S05]  /*7b00*/  @!P1 NANOSLEEP.SYNCS 0x989680 ;  /* 0x009896800000995d */ /* 0x002fea0003900000 */
[----:B------:R-:W1:Y:S02]  /*7b10*/  @!P1 SYNCS.PHASECHK.TRANS64 P1, [R76+URZ+0x80], R5 ;  /* 0x000080054c0095a7 */ /* 0x000e6400080210ff */
[----:B-1----:R-:W-:Y:S05]  /*7b20*/  @!P1 BRA `(.L_x_111) ;  /* 0xfffffffc00f09947 */ /* 0x002fea000383ffff */
[----:B------:R-:W-:Y:S05]  /*7b30*/  BRA `(.L_x_110) ;  /* 0xffffffe800f87947 */ /* 0x000fea000383ffff */
        .weak           $__internal_0_$__cuda_sm10x_tcgen05_guardrail_trap_col_being_dealloced_not_returned_by_alloc
        .type           $__internal_0_$__cuda_sm10x_tcgen05_guardrail_trap_col_being_dealloced_not_returned_by_alloc,@function
        .size           $__internal_0_$__cuda_sm10x_tcgen05_guardrail_trap_col_being_dealloced_not_returned_by_alloc,($__internal_1_$__cuda_sm10x_tcgen05_guardrail_trap_phase_invalid_during_alloc - $__internal_0_$__cuda_sm10x_tcgen05_guardrail_trap_col_being_dealloced_not_returned_by_alloc)
$__internal_0_$__cuda_sm10x_tcgen05_guardrail_trap_col_being_dealloced_not_returned_by_alloc:
[----:B------:R-:W-:Y:S05]  /*7b40*/  BPT.TRAP 0x1 ;  /* 0x000000040000795c */ /* 0x000fea0000300000 */
[----:B------:R-:W-:-:S04]  /*7b50*/  HFMA2 R3, -RZ, RZ, 0, 0 ;  /* 0x00000000ff037431 */ /* 0x000fc800000001ff */
[----:B------:R-:W-:Y:S05]  /*7b60*/  RET.REL.NODEC R2 `(_ZN7cutlass13device_kernelINS_4gemm6kernel13GemmUniversalIN4cute5tupleIJiiiiEEENS1_10collective13CollectiveMmaINS1_35MainloopSm100TmaUmmaWarpSpecializedILi3ELi2ELi4ENS5_IJNS4_1CILi2EEENSA_ILi1EEESC_EEEEENS5_IJNSA_ILi256EEENSA_ILi16EEESF_EEENS_6half_tENS5_IJlSC_lEEESI_SJ_NS4_8TiledMMAINS4_8MMA_AtomIJNS4_26SM100_MMA_F16BF16_2x1SM_SSISI_SI_fLi256ELi16ELNS4_4UMMA5MajorE0ELSO_0ELNSN_7ScaleInE0ELSP_0EEEEEENS4_6LayoutINS5_IJSC_SC_SC_EEENS5_IJNSA_ILi0EEESU_SU_EEEEENS5_IJNS4_10UnderscoreESX_SX_EEEEENS4_18SM100_TMA_2SM_LOADENS4_14ComposedLayoutINS4_7SwizzleILi3ELi4ELi3EEENS4_18smem_ptr_flag_bitsILi16EEENSS_INS5_IJNSA_ILi8EEENSA_ILi64EEEEEENS5_IJS17_SC_EEEEEEEvNS4_8identityES10_S1B_vS1C_EENS_8epilogue10collective18CollectiveEpilogueINS1E_23Sm100TmaWarpSpecializedILi2ELi1ELi16ELb1ELb0EEEJNS5_IJNSA_ILi128EEESG_SF_EEENS5_IJNSS_IS1J_SC_EENSS_ISG_SC_EEEEESI_SJ_SI_SJ_NS1E_6fusion15FusionCallbacksIS1I_NS1O_17LinearCombinationISI_fSI_fLNS_15FloatRoundStyleE2EEES1K_S1N_JEEENS4_5SM1004TMEM4LOAD26SM100_TMEM_LOAD_32dp32b16xENS4_13SM90_TMA_LOADENS11_INS12_ILi1ELi4ELi3EEES15_NSS_INS5_IJS16_SG_EEENS5_IJSG_SC_EEEEEEENS4_39AutoVectorizingCopyWithAssumedAlignmentILi128EEENS4_14SM90_TMA_STOREES23_S25_S25_EEEvvEEEEvNT_6ParamsE) ;  /* 0xffffff8402247950 */ /* 0x000fea0003c3ffff */
        .weak           $__internal_1_$__cuda_sm10x_tcgen05_guardrail_trap_phase_invalid_during_alloc
        .type           $__internal_1_$__cuda_sm10x_tcgen05_guardrail_trap_phase_invalid_during_alloc,@function
        .size           $__internal_1_$__cuda_sm10x_tcgen05_guardrail_trap_phase_invalid_during_alloc,($__internal_2_$__cuda_sm10x_tcgen05_guardrail_trap_unallocated_columns_being_dealloced - $__internal_1_$__cuda_sm10x_tcgen05_guardrail_trap_phase_invalid_during_alloc)
$__internal_1_$__cuda_sm10x_tcgen05_guardrail_trap_phase_invalid_during_alloc:
[----:B------:R-:W-:Y:S05]  /*7b70*/  BPT.TRAP 0x1 ;  /* 0x000000040000795c */ /* 0x000fea0000300000 */
[----:B------:R-:W-:-:S04]  /*7b80*/  MOV R3, 0x0 ;  /* 0x0000000000037802 */ /* 0x000fc80000000f00 */
[----:B------:R-:W-:Y:S05]  /*7b90*/  RET.REL.NODEC R2 `(_ZN7cutlass13device_kernelINS_4gemm6kernel13GemmUniversalIN4cute5tupleIJiiiiEEENS1_10collective13CollectiveMmaINS1_35MainloopSm100TmaUmmaWarpSpecializedILi3ELi2ELi4ENS5_IJNS4_1CILi2EEENSA_ILi1EEESC_EEEEENS5_IJNSA_ILi256EEENSA_ILi16EEESF_EEENS_6half_tENS5_IJlSC_lEEESI_SJ_NS4_8TiledMMAINS4_8MMA_AtomIJNS4_26SM100_MMA_F16BF16_2x1SM_SSISI_SI_fLi256ELi16ELNS4_4UMMA5MajorE0ELSO_0ELNSN_7ScaleInE0ELSP_0EEEEEENS4_6LayoutINS5_IJSC_SC_SC_EEENS5_IJNSA_ILi0EEESU_SU_EEEEENS5_IJNS4_10UnderscoreESX_SX_EEEEENS4_18SM100_TMA_2SM_LOADENS4_14ComposedLayoutINS4_7SwizzleILi3ELi4ELi3EEENS4_18smem_ptr_flag_bitsILi16EEENSS_INS5_IJNSA_ILi8EEENSA_ILi64EEEEEENS5_IJS17_SC_EEEEEEEvNS4_8identityES10_S1B_vS1C_EENS_8epilogue10collective18CollectiveEpilogueINS1E_23Sm100TmaWarpSpecializedILi2ELi1ELi16ELb1ELb0EEEJNS5_IJNSA_ILi128EEESG_SF_EEENS5_IJNSS_IS1J_SC_EENSS_ISG_SC_EEEEESI_SJ_SI_SJ_NS1E_6fusion15FusionCallbacksIS1I_NS1O_17LinearCombinationISI_fSI_fLNS_15FloatRoundStyleE2EEES1K_S1N_JEEENS4_5SM1004TMEM4LOAD26SM100_TMEM_LOAD_32dp32b16xENS4_13SM90_TMA_LOADENS11_INS12_ILi1ELi4ELi3EEES15_NSS_INS5_IJS16_SG_EEENS5_IJSG_SC_EEEEEEENS4_39AutoVectorizingCopyWithAssumedAlignmentILi128EEENS4_14SM90_TMA_STOREES23_S25_S25_EEEvvEEEEvNT_6ParamsE) ;  /* 0xffffff8402187950 */ /* 0x000fea0003c3ffff */
        .weak           $__internal_2_$__cuda_sm10x_tcgen05_guardrail_trap_unallocated_columns_being_dealloced
        .type           $__internal_2_$__cuda_sm10x_tcgen05_guardrail_trap_unallocated_columns_being_dealloced,@function
        .size           $__internal_2_$__cuda_sm10x_tcgen05_guardrail_trap_unallocated_columns_being_dealloced,(.L_x_159 - $__internal_2_$__cuda_sm10x_tcgen05_guardrail_trap_unallocated_columns_being_dealloced)
$__internal_2_$__cuda_sm10x_tcgen05_guardrail_trap_unallocated_columns_being_dealloced:
[----:B------:R-:W-:Y:S05]  /*7ba0*/  BPT.TRAP 0x1 ;  /* 0x000000040000795c */ /* 0x000fea0000300000 */
[----:B------:R-:W-:-:S04]  /*7bb0*/  HFMA2 R3, -RZ, RZ, 0, 0 ;  /* 0x00000000ff037431 */ /* 0x000fc800000001ff */
[----:B------:R-:W-:Y:S05]  /*7bc0*/  RET.REL.NODEC R2 `(_ZN7cutlass13device_kernelINS_4gemm6kernel13GemmUniversalIN4cute5tupleIJiiiiEEENS1_10collective13CollectiveMmaINS1_35MainloopSm100TmaUmmaWarpSpecializedILi3ELi2ELi4ENS5_IJNS4_1CILi2EEENSA_ILi1EEESC_EEEEENS5_IJNSA_ILi256EEENSA_ILi16EEESF_EEENS_6half_tENS5_IJlSC_lEEESI_SJ_NS4_8TiledMMAINS4_8MMA_AtomIJNS4_26SM100_MMA_F16BF16_2x1SM_SSISI_SI_fLi256ELi16ELNS4_4UMMA5MajorE0ELSO_0ELNSN_7ScaleInE0ELSP_0EEEEEENS4_6LayoutINS5_IJSC_SC_SC_EEENS5_IJNSA_ILi0EEESU_SU_EEEEENS5_IJNS4_10UnderscoreESX_SX_EEEEENS4_18SM100_TMA_2SM_LOADENS4_14ComposedLayoutINS4_7SwizzleILi3ELi4ELi3EEENS4_18smem_ptr_flag_bitsILi16EEENSS_INS5_IJNSA_ILi8EEENSA_ILi64EEEEEENS5_IJS17_SC_EEEEEEEvNS4_8identityES10_S1B_vS1C_EENS_8epilogue10collective18CollectiveEpilogueINS1E_23Sm100TmaWarpSpecializedILi2ELi1ELi16ELb1ELb0EEEJNS5_IJNSA_ILi128EEESG_SF_EEENS5_IJNSS_IS1J_SC_EENSS_ISG_SC_EEEEESI_SJ_SI_SJ_NS1E_6fusion15FusionCallbacksIS1I_NS1O_17LinearCombinationISI_fSI_fLNS_15FloatRoundStyleE2EEES1K_S1N_JEEENS4_5SM1004TMEM4LOAD26SM100_TMEM_LOAD_32dp32b16xENS4_13SM90_TMA_LOADENS11_INS12_ILi1ELi4ELi3EEES15_NSS_INS5_IJS16_SG_EEENS5_IJSG_SC_EEEEEEENS4_39AutoVectorizingCopyWithAssumedAlignmentILi128EEENS4_14SM90_TMA_STOREES23_S25_S25_EEEvvEEEEvNT_6ParamsE) ;  /* 0xffffff84020c7950 */ /* 0x000fea0003c3ffff */
.L_x_158:
[----:B------:R-:W-:-:S00]  /*7bd0*/  BRA `(.L_x_158) ;  /* 0xfffffffc00fc7947 */ /* 0x000fc0000383ffff */
[----:B------:R-:W-:-:S00]  /*7be0*/  NOP ;  /* 0x0000000000007918 */ /* 0x000fc00000000000 */
        /* <DEDUP_REMOVED lines=9> */
.L_x_159:


//--------------------- .nv.global.init           --------------------------
	.section	.nv.global.init,"aw",@progbits
.nv.global.init:
	.type		$str$27,@object
	.size		$str$27,($str$28 - $str$27)
$str$27:
        /*0000*/ 	.byte	0x28, 0x61, 0x64, 0x64, 0x72, 0x65, 0x73, 0x73, 0x20, 0x26, 0x20, 0x6d, 0x61, 0x73, 0x6b, 0x29
        /*0010*/ 	.byte	0x20, 0x3d, 0x3d, 0x20, 0x30, 0x00
	.type		$str$28,@object
	.size		$str$28,($str$26 - $str$28)
$str$28:
        /*0016*/ 	.byte	0x2f, 0x74, 0x6d, 0x70, 0x2f, 0x63, 0x75, 0x74, 0x6c, 0x61, 0x73, 0x73, 0x5f, 0x73, 0x77, 0x65
        /*0026*/ 	.byte	0x65, 0x70, 0x5f, 0x73, 0x72, 0x63, 0x2f, 0x69, 0x6e, 0x63, 0x6c, 0x75, 0x64, 0x65, 0x2f, 0x63
        /*0036*/ 	.byte	0x75, 0x74, 0x65, 0x2f, 0x70, 0x6f, 0x69, 0x6e, 0x74, 0x65, 0x72, 0x5f, 0x66, 0x6c, 0x61, 0x67
        /*0046*/ 	.byte	0x67, 0x65, 0x64, 0x2e, 0x68, 0x70, 0x70, 0x00
	.type		$str$26,@object
	.size		$str$26,($str$25 - $str$26)
$str$26:
        /*004e*/ 	.byte	0x2f, 0x74, 0x6d, 0x70, 0x2f, 0x63, 0x75, 0x74, 0x6c, 0x61, 0x73, 0x73, 0x5f, 0x73, 0x77, 0x65
        /*005e*/ 	.byte	0x65, 0x70, 0x5f, 0x73, 0x72, 0x63, 0x2f, 0x69, 0x6e, 0x63, 0x6c, 0x75, 0x64, 0x65, 0x2f, 0x63
        /*006e*/ 	.byte	0x75, 0x74, 0x65, 0x2f, 0x61, 0x74, 0x6f, 0x6d, 0x2f, 0x63, 0x6f, 0x70, 0x79, 0x5f, 0x74, 0x72
        /*007e*/ 	.byte	0x61, 0x69, 0x74, 0x73, 0x5f, 0x73, 0x6d, 0x31, 0x30, 0x30, 0x2e, 0x68, 0x70, 0x70, 0x00
	.type		$str$25,@object
	.size		$str$25,(__unnamed_1 - $str$25)
$str$25:
        /*008d*/ 	.byte	0x28, 0x28, 0x75, 0x69, 0x6e, 0x74, 0x33, 0x32, 0x5f, 0x74, 0x28, 0x74, 0x68, 0x72, 0x65, 0x61
        /*009d*/ 	.byte	0x64, 0x49, 0x64, 0x78, 0x2e, 0x78, 0x29, 0x20, 0x2f, 0x20, 0x33, 0x32, 0x29, 0x20, 0x25, 0x20
        /*00ad*/ 	.byte	0x34, 0x29, 0x20, 0x3d, 0x3d, 0x20, 0x28, 0x28, 0x28, 0x74, 0x6d, 0x65, 0x6d, 0x5f, 0x61, 0x64
        /*00bd*/ 	.byte	0x64, 0x72, 0x20, 0x3e, 0x3e, 0x20, 0x31, 0x36, 0x29, 0x20, 0x2f, 0x20, 0x33, 0x32, 0x29, 0x20
        /*00cd*/ 	.byte	0x25, 0x20, 0x34, 0x29, 0x00
	.type		__unnamed_1,@object
	.size		__unnamed_1,(__unnamed_2 - __unnamed_1)
__unnamed_1:
        /*00d2*/ 	.byte	0x61, 0x75, 0x74, 0x6f, 0x20, 0x63, 0x75, 0x74, 0x65, 0x3a, 0x3a, 0x61, 0x73, 0x5f, 0x70, 0x6f
        /* <DEDUP_REMOVED lines=24> */
        /*0262*/ 	.byte	0x3e, 0x3e, 0x3e, 0x3e, 0x5d, 0x00
	.type		__unnamed_2,@object
	.size		__unnamed_2,(.L_2 - __unnamed_2)
__unnamed_2:
        /* <DEDUP_REMOVED lines=40> */
        /*04e8*/ 	.byte	0x3a, 0x3a, 0x43, 0x3c, 0x30, 0x3e, 0x3e, 0x3e, 0x3e, 0x5d, 0x00
.L_2:


//--------------------- .nv.shared._ZN7cutlass13device_kernelINS_4gemm6kernel13GemmUniversalIN4cute5tupleIJiiiiEEENS1_10collective13CollectiveMmaINS1_35MainloopSm100TmaUmmaWarpSpecializedILi3ELi2ELi4ENS5_IJNS4_1CILi2EEENSA_ILi1EEESC_EEEEENS5_IJNSA_ILi256EEENSA_ILi16EEESF_EEENS_6half_tENS5_IJlSC_lEEESI_SJ_NS4_8TiledMMAINS4_8MMA_AtomIJNS4_26SM100_MMA_F16BF16_2x1SM_SSISI_SI_fLi256ELi16ELNS4_4UMMA5MajorE0ELSO_0ELNSN_7ScaleInE0ELSP_0EEEEEENS4_6LayoutINS5_IJSC_SC_SC_EEENS5_IJNSA_ILi0EEESU_SU_EEEEENS5_IJNS4_10UnderscoreESX_SX_EEEEENS4_18SM100_TMA_2SM_LOADENS4_14ComposedLayoutINS4_7SwizzleILi3ELi4ELi3EEENS4_18smem_ptr_flag_bitsILi16EEENSS_INS5_IJNSA_ILi8EEENSA_ILi64EEEEEENS5_IJS17_SC_EEEEEEEvNS4_8identityES10_S1B_vS1C_EENS_8epilogue10collective18CollectiveEpilogueINS1E_23Sm100TmaWarpSpecializedILi2ELi1ELi16ELb1ELb0EEEJNS5_IJNSA_ILi128EEESG_SF_EEENS5_IJNSS_IS1J_SC_EENSS_ISG_SC_EEEEESI_SJ_SI_SJ_NS1E_6fusion15FusionCallbacksIS1I_NS1O_17LinearCombinationISI_fSI_fLNS_15FloatRoundStyleE2EEES1K_S1N_JEEENS4_5SM1004TMEM4LOAD26SM100_TMEM_LOAD_32dp32b16xENS4_13SM90_TMA_LOADENS11_INS12_ILi1ELi4ELi3EEES15_NSS_INS5_IJS16_SG_EEENS5_IJSG_SC_EEEEEEENS4_39AutoVectorizingCopyWithAssumedAlignmentILi128EEENS4_14SM90_TMA_STOREES23_S25_S25_EEEvvEEEEvNT_6ParamsE --------------------------
	.section	.nv.shared._ZN7cutlass13device_kernelINS_4gemm6kernel13GemmUniversalIN4cute5tupleIJiiiiEEENS1_10collective13CollectiveMmaINS1_35MainloopSm100TmaUmmaWarpSpecializedILi3ELi2ELi4ENS5_IJNS4_1CILi2EEENSA_ILi1EEESC_EEEEENS5_IJNSA_ILi256EEENSA_ILi16EEESF_EEENS_6half_tENS5_IJlSC_lEEESI_SJ_NS4_8TiledMMAINS4_8MMA_AtomIJNS4_26SM100_MMA_F16BF16_2x1SM_SSISI_SI_fLi256ELi16ELNS4_4UMMA5MajorE0ELSO_0ELNSN_7ScaleInE0ELSP_0EEEEEENS4_6LayoutINS5_IJSC_SC_SC_EEENS5_IJNSA_ILi0EEESU_SU_EEEEENS5_IJNS4_10UnderscoreESX_SX_EEEEENS4_18SM100_TMA_2SM_LOADENS4_14ComposedLayoutINS4_7SwizzleILi3ELi4ELi3EEENS4_18smem_ptr_flag_bitsILi16EEENSS_INS5_IJNSA_ILi8EEENSA_ILi64EEEEEENS5_IJS17_SC_EEEEEEEvNS4_8identityES10_S1B_vS1C_EENS_8epilogue10collective18CollectiveEpilogueINS1E_23Sm100TmaWarpSpecializedILi2ELi1ELi16ELb1ELb0EEEJNS5_IJNSA_ILi128EEESG_SF_EEENS5_IJNSS_IS1J_SC_EENSS_ISG_SC_EEEEESI_SJ_SI_SJ_NS1E_6fusion15FusionCallbacksIS1I_NS1O_17LinearCombinationISI_fSI_fLNS_15FloatRoundStyleE2EEES1K_S1N_JEEENS4_5SM1004TMEM4LOAD26SM100_TMEM_LOAD_32dp32b16xENS4_13SM90_TMA_LOADENS11_INS12_ILi1ELi4ELi3EEES15_NSS_INS5_IJS16_SG_EEENS5_IJSG_SC_EEEEEEENS4_39AutoVectorizingCopyWithAssumedAlignmentILi128EEENS4_14SM90_TMA_STOREES23_S25_S25_EEEvvEEEEvNT_6ParamsE,"aw",@nobits
	.sectionflags	@""
	.align	16
	.zero		1024


//--------------------- .nv.shared.reserved.0     --------------------------
	.section	.nv.shared.reserved.0,"aw",@nobits
	.weak		__nv_reservedSMEM_offset_0_alias
	.size		__nv_reservedSMEM_offset_0_alias, 0, 64
	.other		__nv_reservedSMEM_offset_0_alias,@"STO_CUDA_RESERVED_SHARED STV_DEFAULT"
__nv_reservedSMEM_offset_0_alias:
	.zero		0
.nv.shared.reserved.0:
	.zero		64
	.weak		__nv_reservedSMEM_tcgen05_partition
	.type		__nv_reservedSMEM_tcgen05_partition,@object
	.size		__nv_reservedSMEM_tcgen05_partition,(.L_0 - __nv_reservedSMEM_tcgen05_partition)
__nv_reservedSMEM_tcgen05_partition:
	.zero		32
.L_0:


//--------------------- .nv.global                --------------------------
	.section	.nv.global,"aw",@nobits
.nv.global:
	.type		_ZN39_INTERNAL_c619b25b_4_k_cu_71efe33b_89574cute1_E,@object
	.size		_ZN39_INTERNAL_c619b25b_4_k_cu_71efe33b_89574cute1_E,(_ZN39_INTERNAL_c619b25b_4_k_cu_71efe33b_89574cuda3std3__45__cpo6cbeginE - _ZN39_INTERNAL_c619b25b_4_k_cu_71efe33b_89574cute1_E)
_ZN39_INTERNAL_c619b25b_4_k_cu_71efe33b_89574cute1_E:
	.zero		1
	.type		_ZN39_INTERNAL_c619b25b_4_k_cu_71efe33b_89574cuda3std3__45__cpo6cbeginE,@object
	.size		_ZN39_INTERNAL_c619b25b_4_k_cu_71efe33b_89574cuda3std3__45__cpo6cbeginE,(_ZN39_INTERNAL_c619b25b_4_k_cu_71efe33b_89574cuda3std3__48in_placeE - _ZN39_INTERNAL_c619b25b_4_k_cu_71efe33b_89574cuda3std3__45__cpo6cbeginE)
_ZN39_INTERNAL_c619b25b_4_k_cu_71efe33b_89574cuda3std3__45__cpo6cbeginE:
	.zero		1
	.type		_ZN39_INTERNAL_c619b25b_4_k_cu_71efe33b_89574cuda3std3__48in_placeE,@object
	.size		_ZN39_INTERNAL_c619b25b_4_k_cu_71efe33b_89574cuda3std3__48in_placeE,(_ZN39_INTERNAL_c619b25b_4_k_cu_71efe33b_89574cuda3std6ranges3__45__cpo9iter_moveE - _ZN39_INTERNAL_c619b25b_4_k_cu_71efe33b_89574cuda3std3__48in_placeE)
_ZN39_INTERNAL_c619b25b_4_k_cu_71efe33b_89574cuda3std3__48in_placeE:
	.zero		1
	.type		_ZN39_INTERNAL_c619b25b_4_k_cu_71efe33b_89574cuda3std6ranges3__45__cpo9iter_moveE,@object
	.size		_ZN39_INTERNAL_c619b25b_4_k_cu_71efe33b_89574cuda3std6ranges3__45__cpo9iter_moveE,(_ZN39_INTERNAL_c619b25b_4_k_cu_71efe33b_89574cuda3std3__45__cpo5beginE - _ZN39_INTERNAL_c619b25b_4_k_cu_71efe33b_89574cuda3std6ranges3__45__cpo9iter_moveE)
_ZN39_INTERNAL_c619b25b_4_k_cu_71efe33b_89574cuda3std6ranges3__45__cpo9iter_moveE:
	.zero		1
	.type		_ZN39_INTERNAL_c619b25b_4_k_cu_71efe33b_89574cuda3std3__45__cpo5beginE,@object
	.size		_ZN39_INTERNAL_c619b25b_4_k_cu_71efe33b_89574cuda3std3__45__cpo5beginE,(_ZN39_INTERNAL_c619b25b_4_k_cu_71efe33b_89574cuda3std3__441_GLOBAL__N__c619b25b_4_k_cu_71efe33b_89576ignoreE - _ZN39_INTERNAL_c619b25b_4_k_cu_71efe33b_89574cuda3std3__45__cpo5beginE)
_ZN39_INTERNAL_c619b25b_4_k_cu_71efe33b_89574cuda3std3__45__cpo5beginE:
	.zero		1
	.type		_ZN39_INTERNAL_c619b25b_4_k_cu_71efe33b_89574cuda3std3__441_GLOBAL__N__c619b25b_4_k_cu_71efe33b_89576ignoreE,@object
	.size		_ZN39_INTERNAL_c619b25b_4_k_cu_71efe33b_89574cuda3std3__441_GLOBAL__N__c619b25b_4_k_cu_71efe33b_89576ignoreE,(_ZN39_INTERNAL_c619b25b_4_k_cu_71efe33b_89574cute7productE - _ZN39_INTERNAL_c619b25b_4_k_cu_71efe33b_89574cuda3std3__441_GLOBAL__N__c619b25b_4_k_cu_71efe33b_89576ignoreE)
_ZN39_INTERNAL_c619b25b_4_k_cu_71efe33b_89574cuda3std3__441_GLOBAL__N__c619b25b_4_k_cu_71efe33b_89576ignoreE:
	.zero		1
	.type		_ZN39_INTERNAL_c619b25b_4_k_cu_71efe33b_89574cute7productE,@object
	.size		_ZN39_INTERNAL_c619b25b_4_k_cu_71efe33b_89574cute7productE,(_ZN39_INTERNAL_c619b25b_4_k_cu_71efe33b_89574cuda3std3__45__cpo3endE - _ZN39_INTERNAL_c619b25b_4_k_cu_71efe33b_89574cute7productE)
_ZN39_INTERNAL_c619b25b_4_k_cu_71efe33b_89574cute7productE:
	.zero		1
	.type		_ZN39_INTERNAL_c619b25b_4_k_cu_71efe33b_89574cuda3std3__45__cpo3endE,@object
	.size		_ZN39_INTERNAL_c619b25b_4_k_cu_71efe33b_89574cuda3std3__45__cpo3endE,(_ZN39_INTERNAL_c619b25b_4_k_cu_71efe33b_89574cuda3std3__419piecewise_constructE - _ZN39_INTERNAL_c619b25b_4_k_cu_71efe33b_89574cuda3std3__45__cpo3endE)
_ZN39_INTERNAL_c619b25b_4_k_cu_71efe33b_89574cuda3std3__45__cpo3endE:
	.zero		1
	.type		_ZN39_INTERNAL_c619b25b_4_k_cu_71efe33b_89574cuda3std3__419piecewise_constructE,@object
	.size		_ZN39_INTERNAL_c619b25b_4_k_cu_71efe33b_89574cuda3std3__419piecewise_constructE,(_ZN39_INTERNAL_c619b25b_4_k_cu_71efe33b_89574cuda3std3__45__cpo4cendE - _ZN39_INTERNAL_c619b25b_4_k_cu_71efe33b_89574cuda3std3__419piecewise_constructE)
_ZN39_INTERNAL_c619b25b_4_k_cu_71efe33b_89574cuda3std3__419piecewise_constructE:
	.zero		1
	.type		_ZN39_INTERNAL_c619b25b_4_k_cu_71efe33b_89574cuda3std3__45__cpo4cendE,@object
	.size		_ZN39_INTERNAL_c619b25b_4_k_cu_71efe33b_89574cuda3std3__45__cpo4cendE,(_ZN39_INTERNAL_c619b25b_4_k_cu_71efe33b_89574cuda3std6ranges3__45__cpo4swapE - _ZN39_INTERNAL_c619b25b_4_k_cu_71efe33b_89574cuda3std3__45__cpo4cendE)
_ZN39_INTERNAL_c619b25b_4_k_cu_71efe33b_89574cuda3std3__45__cpo4cendE:
	.zero		1
	.type		_ZN39_INTERNAL_c619b25b_4_k_cu_71efe33b_89574cuda3std6ranges3__45__cpo4swapE,@object
	.size		_ZN39_INTERNAL_c619b25b_4_k_cu_71efe33b_89574cuda3std6ranges3__45__cpo4swapE,(.L_10 - _ZN39_INTERNAL_c619b25b_4_k_cu_71efe33b_89574cuda3std6ranges3__45__cpo4swapE)
_ZN39_INTERNAL_c619b25b_4_k_cu_71efe33b_89574cuda3std6ranges3__45__cpo4swapE:
	.zero		1
.L_10:


//--------------------- .nv.constant0._ZN7cutlass13device_kernelINS_4gemm6kernel13GemmUniversalIN4cute5tupleIJiiiiEEENS1_10collective13CollectiveMmaINS1_35MainloopSm100TmaUmmaWarpSpecializedILi3ELi2ELi4ENS5_IJNS4_1CILi2EEENSA_ILi1EEESC_EEEEENS5_IJNSA_ILi256EEENSA_ILi16EEESF_EEENS_6half_tENS5_IJlSC_lEEESI_SJ_NS4_8TiledMMAINS4_8MMA_AtomIJNS4_26SM100_MMA_F16BF16_2x1SM_SSISI_SI_fLi256ELi16ELNS4_4UMMA5MajorE0ELSO_0ELNSN_7ScaleInE0ELSP_0EEEEEENS4_6LayoutINS5_IJSC_SC_SC_EEENS5_IJNSA_ILi0EEESU_SU_EEEEENS5_IJNS4_10UnderscoreESX_SX_EEEEENS4_18SM100_TMA_2SM_LOADENS4_14ComposedLayoutINS4_7SwizzleILi3ELi4ELi3EEENS4_18smem_ptr_flag_bitsILi16EEENSS_INS5_IJNSA_ILi8EEENSA_ILi64EEEEEENS5_IJS17_SC_EEEEEEEvNS4_8identityES10_S1B_vS1C_EENS_8epilogue10collective18CollectiveEpilogueINS1E_23Sm100TmaWarpSpecializedILi2ELi1ELi16ELb1ELb0EEEJNS5_IJNSA_ILi128EEESG_SF_EEENS5_IJNSS_IS1J_SC_EENSS_ISG_SC_EEEEESI_SJ_SI_SJ_NS1E_6fusion15FusionCallbacksIS1I_NS1O_17LinearCombinationISI_fSI_fLNS_15FloatRoundStyleE2EEES1K_S1N_JEEENS4_5SM1004TMEM4LOAD26SM100_TMEM_LOAD_32dp32b16xENS4_13SM90_TMA_LOADENS11_INS12_ILi1ELi4ELi3EEES15_NSS_INS5_IJS16_SG_EEENS5_IJSG_SC_EEEEEEENS4_39AutoVectorizingCopyWithAssumedAlignmentILi128EEENS4_14SM90_TMA_STOREES23_S25_S25_EEEvvEEEEvNT_6ParamsE --------------------------
	.section	.nv.constant0._ZN7cutlass13device_kernelINS_4gemm6kernel13GemmUniversalIN4cute5tupleIJiiiiEEENS1_10collective13CollectiveMmaINS1_35MainloopSm100TmaUmmaWarpSpecializedILi3ELi2ELi4ENS5_IJNS4_1CILi2EEENSA_ILi1EEESC_EEEEENS5_IJNSA_ILi256EEENSA_ILi16EEESF_EEENS_6half_tENS5_IJlSC_lEEESI_SJ_NS4_8TiledMMAINS4_8MMA_AtomIJNS4_26SM100_MMA_F16BF16_2x1SM_SSISI_SI_fLi256ELi16ELNS4_4UMMA5MajorE0ELSO_0ELNSN_7ScaleInE0ELSP_0EEEEEENS4_6LayoutINS5_IJSC_SC_SC_EEENS5_IJNSA_ILi0EEESU_SU_EEEEENS5_IJNS4_10UnderscoreESX_SX_EEEEENS4_18SM100_TMA_2SM_LOADENS4_14ComposedLayoutINS4_7SwizzleILi3ELi4ELi3EEENS4_18smem_ptr_flag_bitsILi16EEENSS_INS5_IJNSA_ILi8EEENSA_ILi64EEEEEENS5_IJS17_SC_EEEEEEEvNS4_8identityES10_S1B_vS1C_EENS_8epilogue10collective18CollectiveEpilogueINS1E_23Sm100TmaWarpSpecializedILi2ELi1ELi16ELb1ELb0EEEJNS5_IJNSA_ILi128EEESG_SF_EEENS5_IJNSS_IS1J_SC_EENSS_ISG_SC_EEEEESI_SJ_SI_SJ_NS1E_6fusion15FusionCallbacksIS1I_NS1O_17LinearCombinationISI_fSI_fLNS_15FloatRoundStyleE2EEES1K_S1N_JEEENS4_5SM1004TMEM4LOAD26SM100_TMEM_LOAD_32dp32b16xENS4_13SM90_TMA_LOADENS11_INS12_ILi1ELi4ELi3EEES15_NSS_INS5_IJS16_SG_EEENS5_IJSG_SC_EEEEEEENS4_39AutoVectorizingCopyWithAssumedAlignmentILi128EEENS4_14SM90_TMA_STOREES23_S25_S25_EEEvvEEEEvNT_6ParamsE,"a",@progbits
	.sectionflags	@""
	.align	4
.nv.constant0._ZN7cutlass13device_kernelINS_4gemm6kernel13GemmUniversalIN4cute5tupleIJiiiiEEENS1_10collective13CollectiveMmaINS1_35MainloopSm100TmaUmmaWarpSpecializedILi3ELi2ELi4ENS5_IJNS4_1CILi2EEENSA_ILi1EEESC_EEEEENS5_IJNSA_ILi256EEENSA_ILi16EEESF_EEENS_6half_tENS5_IJlSC_lEEESI_SJ_NS4_8TiledMMAINS4_8MMA_AtomIJNS4_26SM100_MMA_F16BF16_2x1SM_SSISI_SI_fLi256ELi16ELNS4_4UMMA5MajorE0ELSO_0ELNSN_7ScaleInE0ELSP_0EEEEEENS4_6LayoutINS5_IJSC_SC_SC_EEENS5_IJNSA_ILi0EEESU_SU_EEEEENS5_IJNS4_10UnderscoreESX_SX_EEEEENS4_18SM100_TMA_2SM_LOADENS4_14ComposedLayoutINS4_7SwizzleILi3ELi4ELi3EEENS4_18smem_ptr_flag_bitsILi16EEENSS_INS5_IJNSA_ILi8EEENSA_ILi64EEEEEENS5_IJS17_SC_EEEEEEEvNS4_8identityES10_S1B_vS1C_EENS_8epilogue10collective18CollectiveEpilogueINS1E_23Sm100TmaWarpSpecializedILi2ELi1ELi16ELb1ELb0EEEJNS5_IJNSA_ILi128EEESG_SF_EEENS5_IJNSS_IS1J_SC_EENSS_ISG_SC_EEEEESI_SJ_SI_SJ_NS1E_6fusion15FusionCallbacksIS1I_NS1O_17LinearCombinationISI_fSI_fLNS_15FloatRoundStyleE2EEES1K_S1N_JEEENS4_5SM1004TMEM4LOAD26SM100_TMEM_LOAD_32dp32b16xENS4_13SM90_TMA_LOADENS11_INS12_ILi1ELi4ELi3EEES15_NSS_INS5_IJS16_SG_EEENS5_IJSG_SC_EEEEEEENS4_39AutoVectorizingCopyWithAssumedAlignmentILi128EEENS4_14SM90_TMA_STOREES23_S25_S25_EEEvvEEEEvNT_6ParamsE:
	.zero		2944


//--------------------- SYMBOLS --------------------------

	.type		.nv.reservedSmem.offset0,@object
	.size		.nv.reservedSmem.offset0,0x4
	.type		.nv.reservedSmem.cap,@object
	.size		.nv.reservedSmem.cap,0x4
	.type		__assertfail,@function
